//
// Generated by NVIDIA NVVM Compiler
//
// Compiler Build ID: CL-36424714
// Cuda compilation tools, release 13.0, V13.0.88
// Based on NVVM 20.0.0
//

.version 9.0
.target sm_100
.address_size 64

	// .globl	_Z11gemm_kernelP6__halfS0_S0_
// _ZZ11gemm_kernelP6__halfS0_S0_E5shmem has been demoted

.visible .entry _Z11gemm_kernelP6__halfS0_S0_(
	.param .u64 .ptr .align 1 _Z11gemm_kernelP6__halfS0_S0__param_0,
	.param .u64 .ptr .align 1 _Z11gemm_kernelP6__halfS0_S0__param_1,
	.param .u64 .ptr .align 1 _Z11gemm_kernelP6__halfS0_S0__param_2
)
{
	.reg .pred 	%p<10>;
	.reg .b16 	%rs<9>;
	.reg .b32 	%r<2138>;
	.reg .b64 	%rd<44>;
	// demoted variable
	.shared .align 2 .b8 _ZZ11gemm_kernelP6__halfS0_S0_E5shmem[49152];
	mov.u32 	%r175, %tid.x;
	mov.u32 	%r176, %ntid.x;
	add.s32 	%r177, %r175, %r176;
	cvt.u16.u32 	%rs3, %r177;
	xor.b16  	%rs4, %rs3, 8191;
	cvt.u16.u32 	%rs5, %r176;
	div.u16 	%rs6, %rs4, %rs5;
	xor.b16  	%rs7, %rs3, 4095;
	div.u16 	%rs8, %rs7, %rs5;
	and.b16  	%rs1, %rs6, 3;
	and.b16  	%rs2, %rs8, 3;
	mov.b32 	%r2062, 0;
	mov.u32 	%r178, %ctaid.y;
	shl.b32 	%r179, %r178, 21;
	mul.wide.u32 	%rd6, %r179, 2;
	add.s32 	%r68, %r177, %r176;
	and.b32  	%r70, %r175, 3;
	mov.u32 	%r2063, %r2062;
	mov.u32 	%r2064, %r2062;
	mov.u32 	%r2065, %r2062;
	mov.u32 	%r2066, %r2062;
	mov.u32 	%r2067, %r2062;
	mov.u32 	%r2068, %r2062;
	mov.u32 	%r2069, %r2062;
	mov.u32 	%r2070, %r2062;
	mov.u32 	%r2071, %r2062;
	mov.u32 	%r2072, %r2062;
	mov.u32 	%r2073, %r2062;
	mov.u32 	%r2074, %r2062;
	mov.u32 	%r2075, %r2062;
	mov.u32 	%r2076, %r2062;
	mov.u32 	%r2077, %r2062;
	mov.u32 	%r2078, %r2062;
	mov.u32 	%r2079, %r2062;
	mov.u32 	%r2080, %r2062;
	mov.u32 	%r2081, %r2062;
	mov.u32 	%r2082, %r2062;
	mov.u32 	%r2083, %r2062;
	mov.u32 	%r2084, %r2062;
	mov.u32 	%r2085, %r2062;
	mov.u32 	%r2086, %r2062;
	mov.u32 	%r2087, %r2062;
	mov.u32 	%r2088, %r2062;
	mov.u32 	%r2089, %r2062;
	mov.u32 	%r2090, %r2062;
	mov.u32 	%r2091, %r2062;
	mov.u32 	%r2092, %r2062;
	mov.u32 	%r2093, %r2062;
	mov.u32 	%r2094, %r2062;
	mov.u32 	%r2095, %r2062;
	mov.u32 	%r2096, %r2062;
	mov.u32 	%r2097, %r2062;
	mov.u32 	%r2098, %r2062;
	mov.u32 	%r2099, %r2062;
	mov.u32 	%r2100, %r2062;
	mov.u32 	%r2101, %r2062;
	mov.u32 	%r2102, %r2062;
	mov.u32 	%r2103, %r2062;
	mov.u32 	%r2104, %r2062;
	mov.u32 	%r2105, %r2062;
	mov.u32 	%r2106, %r2062;
	mov.u32 	%r2107, %r2062;
	mov.u32 	%r2108, %r2062;
	mov.u32 	%r2109, %r2062;
	mov.u32 	%r2110, %r2062;
	mov.u32 	%r2111, %r2062;
	mov.u32 	%r2112, %r2062;
	mov.u32 	%r2113, %r2062;
	mov.u32 	%r2114, %r2062;
	mov.u32 	%r2115, %r2062;
	mov.u32 	%r2116, %r2062;
	mov.u32 	%r2117, %r2062;
	mov.u32 	%r2118, %r2062;
	mov.u32 	%r2119, %r2062;
	mov.u32 	%r2120, %r2062;
	mov.u32 	%r2121, %r2062;
	mov.u32 	%r2122, %r2062;
	mov.u32 	%r2123, %r2062;
	mov.u32 	%r2124, %r2062;
	mov.u32 	%r2125, %r2062;
	mov.u32 	%r2126, %r2062;
$L__BB0_1:
	ld.param.u64 	%rd41, [_Z11gemm_kernelP6__halfS0_S0__param_0];
	add.s64 	%rd1, %rd41, %rd6;
	setp.eq.s16 	%p1, %rs1, 2;
	shl.b32 	%r71, %r2126, 5;
	mov.u32 	%r2127, %r175;
	@%p1 bra 	$L__BB0_5;
	setp.eq.s16 	%p2, %rs1, 3;
	and.b32  	%r181, %r175, 992;
	or.b32  	%r182, %r70, %r181;
	shr.u32 	%r183, %r175, 5;
	shr.u32 	%r184, %r175, 2;
	xor.b32  	%r185, %r183, %r184;
	shl.b32 	%r186, %r182, 2;
	shl.b32 	%r187, %r185, 4;
	and.b32  	%r188, %r187, 112;
	or.b32  	%r189, %r188, %r186;
	mov.u32 	%r190, _ZZ11gemm_kernelP6__halfS0_S0_E5shmem;
	add.s32 	%r180, %r190, %r189;
	shl.b32 	%r191, %r175, 7;
	or.b32  	%r192, %r175, %r191;
	and.b32  	%r193, %r192, 127007;
	add.s32 	%r194, %r71, %r193;
	mul.wide.u32 	%rd8, %r194, 4;
	add.s64 	%rd7, %rd1, %rd8;
	// begin inline asm
	cp.async.ca.shared.global [%r180], [%rd7], 4;
	// end inline asm
	mov.u32 	%r2127, %r177;
	@%p2 bra 	$L__BB0_5;
	setp.eq.s16 	%p3, %rs1, 0;
	shr.u32 	%r196, %r177, 5;
	shr.u32 	%r197, %r177, 2;
	xor.b32  	%r198, %r196, %r197;
	shl.b32 	%r199, %r198, 4;
	and.b32  	%r200, %r199, 112;
	shl.b32 	%r201, %r177, 2;
	and.b32  	%r202, %r201, 16268;
	or.b32  	%r203, %r200, %r202;
	mov.u32 	%r204, _ZZ11gemm_kernelP6__halfS0_S0_E5shmem;
	add.s32 	%r195, %r204, %r203;
	and.b32  	%r205, %r177, 31;
	shl.b32 	%r206, %r177, 7;
	and.b32  	%r207, %r206, 520192;
	or.b32  	%r208, %r205, %r207;
	add.s32 	%r209, %r71, %r208;
	mul.wide.u32 	%rd10, %r209, 4;
	add.s64 	%rd9, %rd1, %rd10;
	// begin inline asm
	cp.async.ca.shared.global [%r195], [%rd9], 4;
	// end inline asm
	mov.u32 	%r2127, %r68;
	@%p3 bra 	$L__BB0_5;
	add.s32 	%r2127, %r68, %r176;
	shr.u32 	%r211, %r68, 5;
	shr.u32 	%r212, %r68, 2;
	xor.b32  	%r213, %r211, %r212;
	shl.b32 	%r214, %r213, 4;
	and.b32  	%r215, %r214, 112;
	shl.b32 	%r216, %r68, 2;
	and.b32  	%r217, %r216, 32652;
	or.b32  	%r218, %r215, %r217;
	mov.u32 	%r219, _ZZ11gemm_kernelP6__halfS0_S0_E5shmem;
	add.s32 	%r210, %r219, %r218;
	and.b32  	%r220, %r68, 31;
	shl.b32 	%r221, %r68, 7;
	and.b32  	%r222, %r221, 1044480;
	or.b32  	%r223, %r220, %r222;
	add.s32 	%r224, %r71, %r223;
	mul.wide.u32 	%rd12, %r224, 4;
	add.s64 	%rd11, %rd1, %rd12;
	// begin inline asm
	cp.async.ca.shared.global [%r210], [%rd11], 4;
	// end inline asm
$L__BB0_5:
	and.b32  	%r74, %r2127, 3;
	add.s32 	%r2129, %r176, %r2127;
	and.b32  	%r76, %r2129, 3;
	shl.b32 	%r225, %r176, 1;
	add.s32 	%r2134, %r225, %r2127;
	shl.b32 	%r2128, %r2127, 7;
	shl.b32 	%r226, %r176, 8;
	add.s32 	%r2133, %r226, %r2128;
	mad.lo.s32 	%r2132, %r176, 3, %r2127;
	mad.lo.s32 	%r2131, %r176, 384, %r2128;
	shl.b32 	%r2130, %r2129, 7;
$L__BB0_6:
	.pragma "nounroll";
	and.b32  	%r231, %r2127, 31;
	shr.u32 	%r232, %r2127, 5;
	shr.u32 	%r233, %r2127, 2;
	xor.b32  	%r234, %r232, %r233;
	and.b32  	%r235, %r2127, 8160;
	or.b32  	%r236, %r74, %r235;
	shl.b32 	%r237, %r236, 2;
	shl.b32 	%r238, %r234, 4;
	and.b32  	%r239, %r238, 112;
	or.b32  	%r240, %r239, %r237;
	mov.u32 	%r241, _ZZ11gemm_kernelP6__halfS0_S0_E5shmem;
	add.s32 	%r227, %r241, %r240;
	and.b32  	%r242, %r2128, 1044480;
	add.s32 	%r243, %r231, %r71;
	add.s32 	%r244, %r243, %r242;
	mul.wide.u32 	%rd17, %r244, 4;
	add.s64 	%rd13, %rd1, %rd17;
	// begin inline asm
	cp.async.ca.shared.global [%r227], [%rd13], 4;
	// end inline asm
	add.s32 	%r245, %r2127, %r176;
	and.b32  	%r246, %r2129, 31;
	shr.u32 	%r247, %r2129, 5;
	shr.u32 	%r248, %r2129, 2;
	xor.b32  	%r249, %r247, %r248;
	and.b32  	%r250, %r2129, 8160;
	or.b32  	%r251, %r76, %r250;
	shl.b32 	%r252, %r251, 2;
	shl.b32 	%r253, %r249, 4;
	and.b32  	%r254, %r253, 112;
	or.b32  	%r255, %r254, %r252;
	add.s32 	%r228, %r241, %r255;
	and.b32  	%r256, %r2130, 1044480;
	add.s32 	%r257, %r246, %r71;
	add.s32 	%r258, %r257, %r256;
	mul.wide.u32 	%rd18, %r258, 4;
	add.s64 	%rd14, %rd1, %rd18;
	// begin inline asm
	cp.async.ca.shared.global [%r228], [%rd14], 4;
	// end inline asm
	add.s32 	%r259, %r245, %r176;
	and.b32  	%r260, %r2134, 31;
	shr.u32 	%r261, %r2134, 5;
	shr.u32 	%r262, %r2134, 2;
	xor.b32  	%r263, %r261, %r262;
	shl.b32 	%r264, %r263, 4;
	and.b32  	%r265, %r264, 112;
	shl.b32 	%r266, %r2134, 2;
	and.b32  	%r267, %r266, 32652;
	or.b32  	%r268, %r265, %r267;
	add.s32 	%r229, %r241, %r268;
	and.b32  	%r269, %r2133, 1044480;
	add.s32 	%r270, %r260, %r71;
	add.s32 	%r271, %r270, %r269;
	mul.wide.u32 	%rd19, %r271, 4;
	add.s64 	%rd15, %rd1, %rd19;
	// begin inline asm
	cp.async.ca.shared.global [%r229], [%rd15], 4;
	// end inline asm
	add.s32 	%r272, %r259, %r176;
	and.b32  	%r273, %r2132, 31;
	shr.u32 	%r274, %r2132, 5;
	shr.u32 	%r275, %r2132, 2;
	xor.b32  	%r276, %r274, %r275;
	shl.b32 	%r277, %r276, 4;
	and.b32  	%r278, %r277, 112;
	shl.b32 	%r279, %r2132, 2;
	and.b32  	%r280, %r279, 32652;
	or.b32  	%r281, %r278, %r280;
	add.s32 	%r230, %r241, %r281;
	and.b32  	%r282, %r2131, 1044480;
	add.s32 	%r283, %r273, %r71;
	add.s32 	%r284, %r283, %r282;
	mul.wide.u32 	%rd20, %r284, 4;
	add.s64 	%rd16, %rd1, %rd20;
	// begin inline asm
	cp.async.ca.shared.global [%r230], [%rd16], 4;
	// end inline asm
	add.s32 	%r2127, %r272, %r176;
	shl.b32 	%r285, %r176, 2;
	add.s32 	%r2134, %r2134, %r285;
	shl.b32 	%r286, %r176, 9;
	add.s32 	%r2133, %r2133, %r286;
	add.s32 	%r2132, %r2132, %r285;
	add.s32 	%r2131, %r2131, %r286;
	add.s32 	%r2130, %r2130, %r286;
	add.s32 	%r2129, %r2129, %r285;
	add.s32 	%r2128, %r2128, %r286;
	setp.lt.u32 	%p4, %r2127, 8192;
	@%p4 bra 	$L__BB0_6;
	ld.param.u64 	%rd42, [_Z11gemm_kernelP6__halfS0_S0__param_1];
	mov.u32 	%r287, %ctaid.x;
	shl.b32 	%r288, %r287, 7;
	mul.wide.u32 	%rd21, %r288, 2;
	add.s64 	%rd2, %rd42, %rd21;
	setp.eq.s16 	%p5, %rs2, 2;
	shl.b32 	%r99, %r2126, 18;
	mov.u32 	%r2136, %r175;
	@%p5 bra 	$L__BB0_11;
	setp.eq.s16 	%p6, %rs2, 3;
	and.b32  	%r290, %r175, 992;
	or.b32  	%r291, %r290, %r70;
	shr.u32 	%r292, %r175, 6;
	shr.u32 	%r293, %r175, 2;
	xor.b32  	%r294, %r292, %r293;
	shl.b32 	%r295, %r291, 2;
	shl.b32 	%r296, %r294, 4;
	and.b32  	%r297, %r296, 112;
	or.b32  	%r298, %r297, %r295;
	mov.u32 	%r299, _ZZ11gemm_kernelP6__halfS0_S0_E5shmem;
	add.s32 	%r300, %r299, %r298;
	add.s32 	%r289, %r300, 32768;
	shl.b32 	%r301, %r175, 6;
	or.b32  	%r302, %r175, %r301;
	and.b32  	%r303, %r302, 61503;
	add.s32 	%r304, %r99, %r303;
	mul.wide.u32 	%rd23, %r304, 4;
	add.s64 	%rd22, %rd2, %rd23;
	// begin inline asm
	cp.async.ca.shared.global [%r289], [%rd22], 4;
	// end inline asm
	mov.u32 	%r2136, %r177;
	@%p6 bra 	$L__BB0_11;
	setp.eq.s16 	%p7, %rs2, 0;
	shr.u32 	%r306, %r177, 6;
	shr.u32 	%r307, %r177, 2;
	xor.b32  	%r308, %r306, %r307;
	shl.b32 	%r309, %r308, 4;
	and.b32  	%r310, %r309, 112;
	shl.b32 	%r311, %r177, 2;
	and.b32  	%r312, %r311, 16268;
	or.b32  	%r313, %r310, %r312;
	mov.u32 	%r314, _ZZ11gemm_kernelP6__halfS0_S0_E5shmem;
	add.s32 	%r315, %r314, %r313;
	add.s32 	%r305, %r315, 32768;
	and.b32  	%r316, %r177, 63;
	shl.b32 	%r317, %r177, 6;
	and.b32  	%r318, %r317, 258048;
	or.b32  	%r319, %r316, %r318;
	add.s32 	%r320, %r99, %r319;
	mul.wide.u32 	%rd25, %r320, 4;
	add.s64 	%rd24, %rd2, %rd25;
	// begin inline asm
	cp.async.ca.shared.global [%r305], [%rd24], 4;
	// end inline asm
	mov.u32 	%r2136, %r68;
	@%p7 bra 	$L__BB0_11;
	add.s32 	%r2136, %r68, %r176;
	shr.u32 	%r322, %r68, 6;
	shr.u32 	%r323, %r68, 2;
	xor.b32  	%r324, %r322, %r323;
	shl.b32 	%r325, %r324, 4;
	and.b32  	%r326, %r325, 112;
	shl.b32 	%r327, %r68, 2;
	and.b32  	%r328, %r327, 16268;
	or.b32  	%r329, %r326, %r328;
	mov.u32 	%r330, _ZZ11gemm_kernelP6__halfS0_S0_E5shmem;
	add.s32 	%r331, %r330, %r329;
	add.s32 	%r321, %r331, 32768;
	and.b32  	%r332, %r68, 63;
	shl.b32 	%r333, %r68, 6;
	and.b32  	%r334, %r333, 258048;
	or.b32  	%r335, %r332, %r334;
	add.s32 	%r336, %r99, %r335;
	mul.wide.u32 	%rd27, %r336, 4;
	add.s64 	%rd26, %rd2, %rd27;
	// begin inline asm
	cp.async.ca.shared.global [%r321], [%rd26], 4;
	// end inline asm
$L__BB0_11:
	and.b32  	%r102, %r2136, 3;
	add.s32 	%r337, %r176, %r2136;
	and.b32  	%r103, %r337, 3;
$L__BB0_12:
	.pragma "nounroll";
	and.b32  	%r342, %r2136, 63;
	shr.u32 	%r343, %r2136, 6;
	shr.u32 	%r344, %r2136, 2;
	xor.b32  	%r345, %r343, %r344;
	and.b32  	%r346, %r2136, 4064;
	or.b32  	%r347, %r346, %r102;
	shl.b32 	%r348, %r347, 2;
	shl.b32 	%r349, %r345, 4;
	and.b32  	%r350, %r349, 112;
	or.b32  	%r351, %r350, %r348;
	mov.u32 	%r352, _ZZ11gemm_kernelP6__halfS0_S0_E5shmem;
	add.s32 	%r353, %r352, %r351;
	add.s32 	%r338, %r353, 32768;
	shl.b32 	%r354, %r2136, 6;
	and.b32  	%r355, %r354, 258048;
	add.s32 	%r356, %r342, %r99;
	add.s32 	%r357, %r356, %r355;
	mul.wide.u32 	%rd32, %r357, 4;
	add.s64 	%rd28, %rd2, %rd32;
	// begin inline asm
	cp.async.ca.shared.global [%r338], [%rd28], 4;
	// end inline asm
	add.s32 	%r358, %r2136, %r176;
	and.b32  	%r359, %r358, 63;
	shr.u32 	%r360, %r358, 6;
	shr.u32 	%r361, %r358, 2;
	xor.b32  	%r362, %r360, %r361;
	and.b32  	%r363, %r358, 4064;
	or.b32  	%r364, %r363, %r103;
	shl.b32 	%r365, %r362, 4;
	and.b32  	%r366, %r365, 112;
	shl.b32 	%r367, %r364, 2;
	or.b32  	%r368, %r366, %r367;
	add.s32 	%r369, %r352, %r368;
	add.s32 	%r339, %r369, 32768;
	shl.b32 	%r370, %r358, 6;
	and.b32  	%r371, %r370, 258048;
	add.s32 	%r372, %r359, %r99;
	add.s32 	%r373, %r372, %r371;
	mul.wide.u32 	%rd33, %r373, 4;
	add.s64 	%rd29, %rd2, %rd33;
	// begin inline asm
	cp.async.ca.shared.global [%r339], [%rd29], 4;
	// end inline asm
	add.s32 	%r374, %r358, %r176;
	and.b32  	%r375, %r374, 63;
	shr.u32 	%r376, %r374, 6;
	shr.u32 	%r377, %r374, 2;
	xor.b32  	%r378, %r376, %r377;
	shl.b32 	%r379, %r378, 4;
	and.b32  	%r380, %r379, 112;
	shl.b32 	%r381, %r374, 2;
	and.b32  	%r382, %r381, 16268;
	or.b32  	%r383, %r380, %r382;
	add.s32 	%r384, %r352, %r383;
	add.s32 	%r340, %r384, 32768;
	shl.b32 	%r385, %r374, 6;
	and.b32  	%r386, %r385, 258048;
	add.s32 	%r387, %r375, %r99;
	add.s32 	%r388, %r387, %r386;
	mul.wide.u32 	%rd34, %r388, 4;
	add.s64 	%rd30, %rd2, %rd34;
	// begin inline asm
	cp.async.ca.shared.global [%r340], [%rd30], 4;
	// end inline asm
	add.s32 	%r389, %r374, %r176;
	and.b32  	%r390, %r389, 63;
	shr.u32 	%r391, %r389, 6;
	shr.u32 	%r392, %r389, 2;
	xor.b32  	%r393, %r391, %r392;
	shl.b32 	%r394, %r393, 4;
	and.b32  	%r395, %r394, 112;
	shl.b32 	%r396, %r389, 2;
	and.b32  	%r397, %r396, 16268;
	or.b32  	%r398, %r395, %r397;
	add.s32 	%r399, %r352, %r398;
	add.s32 	%r341, %r399, 32768;
	shl.b32 	%r400, %r389, 6;
	and.b32  	%r401, %r400, 258048;
	add.s32 	%r402, %r390, %r99;
	add.s32 	%r403, %r402, %r401;
	mul.wide.u32 	%rd35, %r403, 4;
	add.s64 	%rd31, %rd2, %rd35;
	// begin inline asm
	cp.async.ca.shared.global [%r341], [%rd31], 4;
	// end inline asm
	add.s32 	%r2136, %r389, %r176;
	setp.lt.u32 	%p8, %r2136, 4096;
	@%p8 bra 	$L__BB0_12;
	mov.u32 	%r106, %tid.x;
	shr.u32 	%r1860, %r106, 5;
	and.b32  	%r107, %r1860, 1;
	and.b32  	%r1861, %r106, 32;
	shl.b32 	%r1862, %r106, 6;
	and.b32  	%r1863, %r1862, 960;
	or.b32  	%r1864, %r1861, %r1863;
	or.b32  	%r1865, %r1864, 28;
	and.b32  	%r1866, %r1865, 32;
	shl.b32 	%r1867, %r106, 2;
	not.b32 	%r1868, %r1867;
	and.b32  	%r1869, %r1868, 28;
	or.b32  	%r1870, %r1866, %r1869;
	or.b32  	%r1871, %r1863, 3072;
	or.b32  	%r1872, %r1871, %r1870;
	shl.b32 	%r1873, %r1872, 2;
	mov.u32 	%r1874, _ZZ11gemm_kernelP6__halfS0_S0_E5shmem;
	add.s32 	%r1875, %r1874, %r1873;
	add.s32 	%r1219, %r1875, 32768;
	or.b32  	%r1876, %r1863, 2048;
	or.b32  	%r1877, %r1876, %r1870;
	shl.b32 	%r1878, %r1877, 2;
	add.s32 	%r1879, %r1874, %r1878;
	add.s32 	%r1216, %r1879, 32768;
	or.b32  	%r1880, %r1864, 24;
	and.b32  	%r1881, %r1880, 32;
	and.b32  	%r1882, %r1867, 28;
	xor.b32  	%r1883, %r1882, 24;
	or.b32  	%r1884, %r1881, %r1883;
	or.b32  	%r1885, %r1871, %r1884;
	shl.b32 	%r1886, %r1885, 2;
	add.s32 	%r1887, %r1874, %r1886;
	add.s32 	%r1213, %r1887, 32768;
	or.b32  	%r1888, %r1876, %r1884;
	shl.b32 	%r1889, %r1888, 2;
	add.s32 	%r1890, %r1874, %r1889;
	add.s32 	%r1210, %r1890, 32768;
	or.b32  	%r1891, %r1864, 20;
	and.b32  	%r1892, %r1891, 32;
	xor.b32  	%r1893, %r1882, 20;
	or.b32  	%r1894, %r1892, %r1893;
	or.b32  	%r1895, %r1871, %r1894;
	shl.b32 	%r1896, %r1895, 2;
	add.s32 	%r1897, %r1874, %r1896;
	add.s32 	%r1207, %r1897, 32768;
	or.b32  	%r1898, %r1876, %r1894;
	shl.b32 	%r1899, %r1898, 2;
	add.s32 	%r1900, %r1874, %r1899;
	add.s32 	%r1204, %r1900, 32768;
	or.b32  	%r1901, %r1864, 16;
	and.b32  	%r1902, %r1901, 32;
	xor.b32  	%r1903, %r1882, 16;
	or.b32  	%r1904, %r1902, %r1903;
	or.b32  	%r1905, %r1871, %r1904;
	shl.b32 	%r1906, %r1905, 2;
	add.s32 	%r1907, %r1874, %r1906;
	add.s32 	%r1201, %r1907, 32768;
	or.b32  	%r1908, %r1876, %r1904;
	shl.b32 	%r1909, %r1908, 2;
	add.s32 	%r1910, %r1874, %r1909;
	add.s32 	%r1198, %r1910, 32768;
	or.b32  	%r1911, %r1864, 12;
	and.b32  	%r1912, %r1911, 32;
	xor.b32  	%r1913, %r1882, 12;
	or.b32  	%r1914, %r1912, %r1913;
	or.b32  	%r1915, %r1871, %r1914;
	shl.b32 	%r1916, %r1915, 2;
	add.s32 	%r1917, %r1874, %r1916;
	add.s32 	%r1195, %r1917, 32768;
	or.b32  	%r1918, %r1876, %r1914;
	shl.b32 	%r1919, %r1918, 2;
	add.s32 	%r1920, %r1874, %r1919;
	add.s32 	%r1192, %r1920, 32768;
	or.b32  	%r1921, %r1864, 8;
	and.b32  	%r1922, %r1921, 32;
	xor.b32  	%r1923, %r1882, 8;
	or.b32  	%r1924, %r1922, %r1923;
	or.b32  	%r1925, %r1871, %r1924;
	shl.b32 	%r1926, %r1925, 2;
	add.s32 	%r1927, %r1874, %r1926;
	add.s32 	%r1189, %r1927, 32768;
	or.b32  	%r1928, %r1876, %r1924;
	shl.b32 	%r1929, %r1928, 2;
	add.s32 	%r1930, %r1874, %r1929;
	add.s32 	%r1186, %r1930, 32768;
	or.b32  	%r1931, %r1864, 4;
	and.b32  	%r1932, %r1931, 32;
	xor.b32  	%r1933, %r1882, 4;
	or.b32  	%r1934, %r1932, %r1933;
	or.b32  	%r1935, %r1871, %r1934;
	shl.b32 	%r1936, %r1935, 2;
	add.s32 	%r1937, %r1874, %r1936;
	add.s32 	%r1183, %r1937, 32768;
	or.b32  	%r1938, %r1876, %r1934;
	shl.b32 	%r1939, %r1938, 2;
	add.s32 	%r1940, %r1874, %r1939;
	add.s32 	%r1180, %r1940, 32768;
	or.b32  	%r1941, %r1861, %r1882;
	or.b32  	%r1942, %r1871, %r1941;
	shl.b32 	%r1943, %r1942, 2;
	add.s32 	%r1944, %r1874, %r1943;
	add.s32 	%r1177, %r1944, 32768;
	and.b32  	%r1945, %r1864, 960;
	or.b32  	%r1946, %r1945, %r1941;
	shl.b32 	%r1947, %r1946, 2;
	add.s32 	%r1948, %r1874, %r1947;
	add.s32 	%r1174, %r1948, 40960;
	and.b32  	%r108, %r106, 960;
	shl.b32 	%r1949, %r106, 5;
	and.b32  	%r1950, %r1949, 31200;
	shr.u32 	%r1951, %r106, 4;
	and.b32  	%r1952, %r1951, 1;
	shr.u32 	%r1953, %r106, 2;
	and.b32  	%r1954, %r1953, 4;
	or.b32  	%r1955, %r1950, %r1954;
	or.b32  	%r1956, %r1955, 24;
	shr.u32 	%r1957, %r1956, 2;
	xor.b32  	%r1958, %r106, %r1957;
	shl.b32 	%r1959, %r1958, 4;
	and.b32  	%r1960, %r1959, 112;
	shl.b32 	%r1961, %r1955, 2;
	or.b32  	%r1962, %r1961, 6144;
	and.b32  	%r1963, %r1962, 130944;
	or.b32  	%r1964, %r1960, %r1963;
	add.s32 	%r1171, %r1874, %r1964;
	or.b32  	%r1965, %r1955, 16;
	shr.u32 	%r1966, %r1965, 2;
	xor.b32  	%r1967, %r106, %r1966;
	shl.b32 	%r1968, %r1967, 4;
	and.b32  	%r1969, %r1968, 112;
	or.b32  	%r1970, %r1969, %r1963;
	add.s32 	%r1166, %r1874, %r1970;
	or.b32  	%r1971, %r1961, 4096;
	and.b32  	%r1972, %r1971, 128896;
	or.b32  	%r1973, %r1960, %r1972;
	add.s32 	%r1161, %r1874, %r1973;
	or.b32  	%r1974, %r1969, %r1972;
	add.s32 	%r1156, %r1874, %r1974;
	or.b32  	%r1975, %r1961, 2048;
	and.b32  	%r1976, %r1975, 126848;
	or.b32  	%r1977, %r1960, %r1976;
	add.s32 	%r1151, %r1874, %r1977;
	or.b32  	%r1978, %r1969, %r1976;
	add.s32 	%r1146, %r1874, %r1978;
	and.b32  	%r1979, %r1961, 124800;
	or.b32  	%r1980, %r1960, %r1979;
	add.s32 	%r1141, %r1874, %r1980;
	or.b32  	%r1981, %r1969, %r1979;
	add.s32 	%r1136, %r1874, %r1981;
	or.b32  	%r1982, %r1863, 1024;
	or.b32  	%r1983, %r1982, %r1870;
	shl.b32 	%r1984, %r1983, 2;
	add.s32 	%r1985, %r1874, %r1984;
	add.s32 	%r491, %r1985, 32768;
	and.b32  	%r1986, %r1865, 960;
	or.b32  	%r1987, %r1986, %r1870;
	shl.b32 	%r1988, %r1987, 2;
	add.s32 	%r1989, %r1874, %r1988;
	add.s32 	%r488, %r1989, 32768;
	or.b32  	%r1990, %r1982, %r1884;
	shl.b32 	%r1991, %r1990, 2;
	add.s32 	%r1992, %r1874, %r1991;
	add.s32 	%r485, %r1992, 32768;
	and.b32  	%r1993, %r1880, 960;
	or.b32  	%r1994, %r1993, %r1884;
	shl.b32 	%r1995, %r1994, 2;
	add.s32 	%r1996, %r1874, %r1995;
	add.s32 	%r482, %r1996, 32768;
	or.b32  	%r1997, %r1982, %r1894;
	shl.b32 	%r1998, %r1997, 2;
	add.s32 	%r1999, %r1874, %r1998;
	add.s32 	%r479, %r1999, 32768;
	and.b32  	%r2000, %r1891, 960;
	or.b32  	%r2001, %r2000, %r1894;
	shl.b32 	%r2002, %r2001, 2;
	add.s32 	%r2003, %r1874, %r2002;
	add.s32 	%r476, %r2003, 32768;
	or.b32  	%r2004, %r1982, %r1904;
	shl.b32 	%r2005, %r2004, 2;
	add.s32 	%r2006, %r1874, %r2005;
	add.s32 	%r473, %r2006, 32768;
	and.b32  	%r2007, %r1901, 960;
	or.b32  	%r2008, %r2007, %r1904;
	shl.b32 	%r2009, %r2008, 2;
	add.s32 	%r2010, %r1874, %r2009;
	add.s32 	%r470, %r2010, 32768;
	or.b32  	%r2011, %r1982, %r1914;
	shl.b32 	%r2012, %r2011, 2;
	add.s32 	%r2013, %r1874, %r2012;
	add.s32 	%r467, %r2013, 32768;
	and.b32  	%r2014, %r1911, 960;
	or.b32  	%r2015, %r2014, %r1914;
	shl.b32 	%r2016, %r2015, 2;
	add.s32 	%r2017, %r1874, %r2016;
	add.s32 	%r464, %r2017, 32768;
	or.b32  	%r2018, %r1982, %r1924;
	shl.b32 	%r2019, %r2018, 2;
	add.s32 	%r2020, %r1874, %r2019;
	add.s32 	%r461, %r2020, 32768;
	and.b32  	%r2021, %r1921, 960;
	or.b32  	%r2022, %r2021, %r1924;
	shl.b32 	%r2023, %r2022, 2;
	add.s32 	%r2024, %r1874, %r2023;
	add.s32 	%r458, %r2024, 32768;
	or.b32  	%r2025, %r1982, %r1934;
	shl.b32 	%r2026, %r2025, 2;
	add.s32 	%r2027, %r1874, %r2026;
	add.s32 	%r455, %r2027, 32768;
	and.b32  	%r2028, %r1931, 960;
	or.b32  	%r2029, %r2028, %r1934;
	shl.b32 	%r2030, %r2029, 2;
	add.s32 	%r2031, %r1874, %r2030;
	add.s32 	%r452, %r2031, 32768;
	add.s32 	%r449, %r1948, 36864;
	add.s32 	%r446, %r1948, 32768;
	or.b32  	%r2032, %r1955, 8;
	shr.u32 	%r2033, %r2032, 2;
	xor.b32  	%r2034, %r106, %r2033;
	shl.b32 	%r2035, %r2034, 4;
	and.b32  	%r2036, %r2035, 112;
	or.b32  	%r2037, %r2036, %r1963;
	add.s32 	%r443, %r1874, %r2037;
	and.b32  	%r2038, %r106, 7;
	xor.b32  	%r2039, %r2038, %r1952;
	shl.b32 	%r2040, %r2039, 2;
	or.b32  	%r2041, %r1950, %r2040;
	shl.b32 	%r2042, %r2041, 2;
	add.s32 	%r2043, %r1874, %r2042;
	add.s32 	%r438, %r2043, 6144;
	or.b32  	%r2044, %r2036, %r1972;
	add.s32 	%r433, %r1874, %r2044;
	add.s32 	%r428, %r2043, 4096;
	or.b32  	%r2045, %r2036, %r1976;
	add.s32 	%r423, %r1874, %r2045;
	add.s32 	%r418, %r2043, 2048;
	or.b32  	%r2046, %r2036, %r1979;
	add.s32 	%r413, %r1874, %r2046;
	and.b32  	%r2047, %r1955, 31200;
	or.b32  	%r2048, %r2040, %r2047;
	shl.b32 	%r2049, %r2048, 2;
	add.s32 	%r408, %r1874, %r2049;
	// begin inline asm
	cp.async.wait_all;
	// end inline asm
	bar.sync 	0;
	// begin inline asm
	ldmatrix.sync.aligned.x4.m8n8.shared.b16{%r404, %r405, %r406, %r407}, [%r408];
	// end inline asm
	// begin inline asm
	ldmatrix.sync.aligned.x4.m8n8.shared.b16{%r409, %r410, %r411, %r412}, [%r413];
	// end inline asm
	// begin inline asm
	ldmatrix.sync.aligned.x4.m8n8.shared.b16{%r414, %r415, %r416, %r417}, [%r418];
	// end inline asm
	// begin inline asm
	ldmatrix.sync.aligned.x4.m8n8.shared.b16{%r419, %r420, %r421, %r422}, [%r423];
	// end inline asm
	// begin inline asm
	ldmatrix.sync.aligned.x4.m8n8.shared.b16{%r424, %r425, %r426, %r427}, [%r428];
	// end inline asm
	// begin inline asm
	ldmatrix.sync.aligned.x4.m8n8.shared.b16{%r429, %r430, %r431, %r432}, [%r433];
	// end inline asm
	// begin inline asm
	ldmatrix.sync.aligned.x4.m8n8.shared.b16{%r434, %r435, %r436, %r437}, [%r438];
	// end inline asm
	// begin inline asm
	ldmatrix.sync.aligned.x4.m8n8.shared.b16{%r439, %r440, %r441, %r442}, [%r443];
	// end inline asm
	// begin inline asm
	ldmatrix.sync.aligned.x2.trans.m8n8.shared.b16{%r444, %r445}, [%r446];
	// end inline asm
	// begin inline asm
	ldmatrix.sync.aligned.x2.trans.m8n8.shared.b16{%r447, %r448}, [%r449];
	// end inline asm
	// begin inline asm
	ldmatrix.sync.aligned.x2.trans.m8n8.shared.b16{%r450, %r451}, [%r452];
	// end inline asm
	// begin inline asm
	ldmatrix.sync.aligned.x2.trans.m8n8.shared.b16{%r453, %r454}, [%r455];
	// end inline asm
	// begin inline asm
	ldmatrix.sync.aligned.x2.trans.m8n8.shared.b16{%r456, %r457}, [%r458];
	// end inline asm
	// begin inline asm
	ldmatrix.sync.aligned.x2.trans.m8n8.shared.b16{%r459, %r460}, [%r461];
	// end inline asm
	// begin inline asm
	ldmatrix.sync.aligned.x2.trans.m8n8.shared.b16{%r462, %r463}, [%r464];
	// end inline asm
	// begin inline asm
	ldmatrix.sync.aligned.x2.trans.m8n8.shared.b16{%r465, %r466}, [%r467];
	// end inline asm
	// begin inline asm
	ldmatrix.sync.aligned.x2.trans.m8n8.shared.b16{%r468, %r469}, [%r470];
	// end inline asm
	// begin inline asm
	ldmatrix.sync.aligned.x2.trans.m8n8.shared.b16{%r471, %r472}, [%r473];
	// end inline asm
	// begin inline asm
	ldmatrix.sync.aligned.x2.trans.m8n8.shared.b16{%r474, %r475}, [%r476];
	// end inline asm
	// begin inline asm
	ldmatrix.sync.aligned.x2.trans.m8n8.shared.b16{%r477, %r478}, [%r479];
	// end inline asm
	// begin inline asm
	ldmatrix.sync.aligned.x2.trans.m8n8.shared.b16{%r480, %r481}, [%r482];
	// end inline asm
	// begin inline asm
	ldmatrix.sync.aligned.x2.trans.m8n8.shared.b16{%r483, %r484}, [%r485];
	// end inline asm
	// begin inline asm
	ldmatrix.sync.aligned.x2.trans.m8n8.shared.b16{%r486, %r487}, [%r488];
	// end inline asm
	// begin inline asm
	ldmatrix.sync.aligned.x2.trans.m8n8.shared.b16{%r489, %r490}, [%r491];
	// end inline asm
	// begin inline asm
	mma.sync.aligned.m16n8k16.row.col.f16.f16.f16.f16  { %r492, %r493},  { %r404, %r405, %r406, %r407 },  { %r444, %r445 },  { %r2125, %r2124}; 
	// end inline asm
	// begin inline asm
	mma.sync.aligned.m16n8k16.row.col.f16.f16.f16.f16  { %r502, %r503},  { %r409, %r410, %r411, %r412 },  { %r447, %r448 },  { %r492, %r493}; 
	// end inline asm
	// begin inline asm
	mma.sync.aligned.m16n8k16.row.col.f16.f16.f16.f16  { %r512, %r513},  { %r404, %r405, %r406, %r407 },  { %r450, %r451 },  { %r2123, %r2122}; 
	// end inline asm
	// begin inline asm
	mma.sync.aligned.m16n8k16.row.col.f16.f16.f16.f16  { %r522, %r523},  { %r409, %r410, %r411, %r412 },  { %r453, %r454 },  { %r512, %r513}; 
	// end inline asm
	// begin inline asm
	mma.sync.aligned.m16n8k16.row.col.f16.f16.f16.f16  { %r532, %r533},  { %r404, %r405, %r406, %r407 },  { %r456, %r457 },  { %r2121, %r2120}; 
	// end inline asm
	// begin inline asm
	mma.sync.aligned.m16n8k16.row.col.f16.f16.f16.f16  { %r542, %r543},  { %r409, %r410, %r411, %r412 },  { %r459, %r460 },  { %r532, %r533}; 
	// end inline asm
	// begin inline asm
	mma.sync.aligned.m16n8k16.row.col.f16.f16.f16.f16  { %r552, %r553},  { %r404, %r405, %r406, %r407 },  { %r462, %r463 },  { %r2119, %r2118}; 
	// end inline asm
	// begin inline asm
	mma.sync.aligned.m16n8k16.row.col.f16.f16.f16.f16  { %r562, %r563},  { %r409, %r410, %r411, %r412 },  { %r465, %r466 },  { %r552, %r553}; 
	// end inline asm
	// begin inline asm
	mma.sync.aligned.m16n8k16.row.col.f16.f16.f16.f16  { %r572, %r573},  { %r404, %r405, %r406, %r407 },  { %r468, %r469 },  { %r2117, %r2116}; 
	// end inline asm
	// begin inline asm
	mma.sync.aligned.m16n8k16.row.col.f16.f16.f16.f16  { %r582, %r583},  { %r409, %r410, %r411, %r412 },  { %r471, %r472 },  { %r572, %r573}; 
	// end inline asm
	// begin inline asm
	mma.sync.aligned.m16n8k16.row.col.f16.f16.f16.f16  { %r592, %r593},  { %r404, %r405, %r406, %r407 },  { %r474, %r475 },  { %r2115, %r2114}; 
	// end inline asm
	// begin inline asm
	mma.sync.aligned.m16n8k16.row.col.f16.f16.f16.f16  { %r602, %r603},  { %r409, %r410, %r411, %r412 },  { %r477, %r478 },  { %r592, %r593}; 
	// end inline asm
	// begin inline asm
	mma.sync.aligned.m16n8k16.row.col.f16.f16.f16.f16  { %r612, %r613},  { %r404, %r405, %r406, %r407 },  { %r480, %r481 },  { %r2113, %r2112}; 
	// end inline asm
	// begin inline asm
	mma.sync.aligned.m16n8k16.row.col.f16.f16.f16.f16  { %r622, %r623},  { %r409, %r410, %r411, %r412 },  { %r483, %r484 },  { %r612, %r613}; 
	// end inline asm
	// begin inline asm
	mma.sync.aligned.m16n8k16.row.col.f16.f16.f16.f16  { %r632, %r633},  { %r404, %r405, %r406, %r407 },  { %r486, %r487 },  { %r2111, %r2110}; 
	// end inline asm
	// begin inline asm
	mma.sync.aligned.m16n8k16.row.col.f16.f16.f16.f16  { %r642, %r643},  { %r409, %r410, %r411, %r412 },  { %r489, %r490 },  { %r632, %r633}; 
	// end inline asm
	// begin inline asm
	mma.sync.aligned.m16n8k16.row.col.f16.f16.f16.f16  { %r652, %r653},  { %r414, %r415, %r416, %r417 },  { %r444, %r445 },  { %r2109, %r2108}; 
	// end inline asm
	// begin inline asm
	mma.sync.aligned.m16n8k16.row.col.f16.f16.f16.f16  { %r662, %r663},  { %r419, %r420, %r421, %r422 },  { %r447, %r448 },  { %r652, %r653}; 
	// end inline asm
	// begin inline asm
	mma.sync.aligned.m16n8k16.row.col.f16.f16.f16.f16  { %r672, %r673},  { %r414, %r415, %r416, %r417 },  { %r450, %r451 },  { %r2107, %r2106}; 
	// end inline asm
	// begin inline asm
	mma.sync.aligned.m16n8k16.row.col.f16.f16.f16.f16  { %r682, %r683},  { %r419, %r420, %r421, %r422 },  { %r453, %r454 },  { %r672, %r673}; 
	// end inline asm
	// begin inline asm
	mma.sync.aligned.m16n8k16.row.col.f16.f16.f16.f16  { %r692, %r693},  { %r414, %r415, %r416, %r417 },  { %r456, %r457 },  { %r2105, %r2104}; 
	// end inline asm
	// begin inline asm
	mma.sync.aligned.m16n8k16.row.col.f16.f16.f16.f16  { %r702, %r703},  { %r419, %r420, %r421, %r422 },  { %r459, %r460 },  { %r692, %r693}; 
	// end inline asm
	// begin inline asm
	mma.sync.aligned.m16n8k16.row.col.f16.f16.f16.f16  { %r712, %r713},  { %r414, %r415, %r416, %r417 },  { %r462, %r463 },  { %r2103, %r2102}; 
	// end inline asm
	// begin inline asm
	mma.sync.aligned.m16n8k16.row.col.f16.f16.f16.f16  { %r722, %r723},  { %r419, %r420, %r421, %r422 },  { %r465, %r466 },  { %r712, %r713}; 
	// end inline asm
	// begin inline asm
	mma.sync.aligned.m16n8k16.row.col.f16.f16.f16.f16  { %r732, %r733},  { %r414, %r415, %r416, %r417 },  { %r468, %r469 },  { %r2101, %r2100}; 
	// end inline asm
	// begin inline asm
	mma.sync.aligned.m16n8k16.row.col.f16.f16.f16.f16  { %r742, %r743},  { %r419, %r420, %r421, %r422 },  { %r471, %r472 },  { %r732, %r733}; 
	// end inline asm
	// begin inline asm
	mma.sync.aligned.m16n8k16.row.col.f16.f16.f16.f16  { %r752, %r753},  { %r414, %r415, %r416, %r417 },  { %r474, %r475 },  { %r2099, %r2098}; 
	// end inline asm
	// begin inline asm
	mma.sync.aligned.m16n8k16.row.col.f16.f16.f16.f16  { %r762, %r763},  { %r419, %r420, %r421, %r422 },  { %r477, %r478 },  { %r752, %r753}; 
	// end inline asm
	// begin inline asm
	mma.sync.aligned.m16n8k16.row.col.f16.f16.f16.f16  { %r772, %r773},  { %r414, %r415, %r416, %r417 },  { %r480, %r481 },  { %r2097, %r2096}; 
	// end inline asm
	// begin inline asm
	mma.sync.aligned.m16n8k16.row.col.f16.f16.f16.f16  { %r782, %r783},  { %r419, %r420, %r421, %r422 },  { %r483, %r484 },  { %r772, %r773}; 
	// end inline asm
	// begin inline asm
	mma.sync.aligned.m16n8k16.row.col.f16.f16.f16.f16  { %r792, %r793},  { %r414, %r415, %r416, %r417 },  { %r486, %r487 },  { %r2095, %r2094}; 
	// end inline asm
	// begin inline asm
	mma.sync.aligned.m16n8k16.row.col.f16.f16.f16.f16  { %r802, %r803},  { %r419, %r420, %r421, %r422 },  { %r489, %r490 },  { %r792, %r793}; 
	// end inline asm
	// begin inline asm
	mma.sync.aligned.m16n8k16.row.col.f16.f16.f16.f16  { %r812, %r813},  { %r424, %r425, %r426, %r427 },  { %r444, %r445 },  { %r2093, %r2092}; 
	// end inline asm
	// begin inline asm
	mma.sync.aligned.m16n8k16.row.col.f16.f16.f16.f16  { %r822, %r823},  { %r429, %r430, %r431, %r432 },  { %r447, %r448 },  { %r812, %r813}; 
	// end inline asm
	// begin inline asm
	mma.sync.aligned.m16n8k16.row.col.f16.f16.f16.f16  { %r832, %r833},  { %r424, %r425, %r426, %r427 },  { %r450, %r451 },  { %r2091, %r2090}; 
	// end inline asm
	// begin inline asm
	mma.sync.aligned.m16n8k16.row.col.f16.f16.f16.f16  { %r842, %r843},  { %r429, %r430, %r431, %r432 },  { %r453, %r454 },  { %r832, %r833}; 
	// end inline asm
	// begin inline asm
	mma.sync.aligned.m16n8k16.row.col.f16.f16.f16.f16  { %r852, %r853},  { %r424, %r425, %r426, %r427 },  { %r456, %r457 },  { %r2089, %r2088}; 
	// end inline asm
	// begin inline asm
	mma.sync.aligned.m16n8k16.row.col.f16.f16.f16.f16  { %r862, %r863},  { %r429, %r430, %r431, %r432 },  { %r459, %r460 },  { %r852, %r853}; 
	// end inline asm
	// begin inline asm
	mma.sync.aligned.m16n8k16.row.col.f16.f16.f16.f16  { %r872, %r873},  { %r424, %r425, %r426, %r427 },  { %r462, %r463 },  { %r2087, %r2086}; 
	// end inline asm
	// begin inline asm
	mma.sync.aligned.m16n8k16.row.col.f16.f16.f16.f16  { %r882, %r883},  { %r429, %r430, %r431, %r432 },  { %r465, %r466 },  { %r872, %r873}; 
	// end inline asm
	// begin inline asm
	mma.sync.aligned.m16n8k16.row.col.f16.f16.f16.f16  { %r892, %r893},  { %r424, %r425, %r426, %r427 },  { %r468, %r469 },  { %r2085, %r2084}; 
	// end inline asm
	// begin inline asm
	mma.sync.aligned.m16n8k16.row.col.f16.f16.f16.f16  { %r902, %r903},  { %r429, %r430, %r431, %r432 },  { %r471, %r472 },  { %r892, %r893}; 
	// end inline asm
	// begin inline asm
	mma.sync.aligned.m16n8k16.row.col.f16.f16.f16.f16  { %r912, %r913},  { %r424, %r425, %r426, %r427 },  { %r474, %r475 },  { %r2083, %r2082}; 
	// end inline asm
	// begin inline asm
	mma.sync.aligned.m16n8k16.row.col.f16.f16.f16.f16  { %r922, %r923},  { %r429, %r430, %r431, %r432 },  { %r477, %r478 },  { %r912, %r913}; 
	// end inline asm
	// begin inline asm
	mma.sync.aligned.m16n8k16.row.col.f16.f16.f16.f16  { %r932, %r933},  { %r424, %r425, %r426, %r427 },  { %r480, %r481 },  { %r2081, %r2080}; 
	// end inline asm
	// begin inline asm
	mma.sync.aligned.m16n8k16.row.col.f16.f16.f16.f16  { %r942, %r943},  { %r429, %r430, %r431, %r432 },  { %r483, %r484 },  { %r932, %r933}; 
	// end inline asm
	// begin inline asm
	mma.sync.aligned.m16n8k16.row.col.f16.f16.f16.f16  { %r952, %r953},  { %r424, %r425, %r426, %r427 },  { %r486, %r487 },  { %r2079, %r2078}; 
	// end inline asm
	// begin inline asm
	mma.sync.aligned.m16n8k16.row.col.f16.f16.f16.f16  { %r962, %r963},  { %r429, %r430, %r431, %r432 },  { %r489, %r490 },  { %r952, %r953}; 
	// end inline asm
	// begin inline asm
	mma.sync.aligned.m16n8k16.row.col.f16.f16.f16.f16  { %r972, %r973},  { %r434, %r435, %r436, %r437 },  { %r444, %r445 },  { %r2077, %r2076}; 
	// end inline asm
	// begin inline asm
	mma.sync.aligned.m16n8k16.row.col.f16.f16.f16.f16  { %r982, %r983},  { %r439, %r440, %r441, %r442 },  { %r447, %r448 },  { %r972, %r973}; 
	// end inline asm
	// begin inline asm
	mma.sync.aligned.m16n8k16.row.col.f16.f16.f16.f16  { %r992, %r993},  { %r434, %r435, %r436, %r437 },  { %r450, %r451 },  { %r2075, %r2074}; 
	// end inline asm
	// begin inline asm
	mma.sync.aligned.m16n8k16.row.col.f16.f16.f16.f16  { %r1002, %r1003},  { %r439, %r440, %r441, %r442 },  { %r453, %r454 },  { %r992, %r993}; 
	// end inline asm
	// begin inline asm
	mma.sync.aligned.m16n8k16.row.col.f16.f16.f16.f16  { %r1012, %r1013},  { %r434, %r435, %r436, %r437 },  { %r456, %r457 },  { %r2073, %r2072}; 
	// end inline asm
	// begin inline asm
	mma.sync.aligned.m16n8k16.row.col.f16.f16.f16.f16  { %r1022, %r1023},  { %r439, %r440, %r441, %r442 },  { %r459, %r460 },  { %r1012, %r1013}; 
	// end inline asm
	// begin inline asm
	mma.sync.aligned.m16n8k16.row.col.f16.f16.f16.f16  { %r1032, %r1033},  { %r434, %r435, %r436, %r437 },  { %r462, %r463 },  { %r2071, %r2070}; 
	// end inline asm
	// begin inline asm
	mma.sync.aligned.m16n8k16.row.col.f16.f16.f16.f16  { %r1042, %r1043},  { %r439, %r440, %r441, %r442 },  { %r465, %r466 },  { %r1032, %r1033}; 
	// end inline asm
	// begin inline asm
	mma.sync.aligned.m16n8k16.row.col.f16.f16.f16.f16  { %r1052, %r1053},  { %r434, %r435, %r436, %r437 },  { %r468, %r469 },  { %r2069, %r2068}; 
	// end inline asm
	// begin inline asm
	mma.sync.aligned.m16n8k16.row.col.f16.f16.f16.f16  { %r1062, %r1063},  { %r439, %r440, %r441, %r442 },  { %r471, %r472 },  { %r1052, %r1053}; 
	// end inline asm
	// begin inline asm
	mma.sync.aligned.m16n8k16.row.col.f16.f16.f16.f16  { %r1072, %r1073},  { %r434, %r435, %r436, %r437 },  { %r474, %r475 },  { %r2067, %r2066}; 
	// end inline asm
	// begin inline asm
	mma.sync.aligned.m16n8k16.row.col.f16.f16.f16.f16  { %r1082, %r1083},  { %r439, %r440, %r441, %r442 },  { %r477, %r478 },  { %r1072, %r1073}; 
	// end inline asm
	// begin inline asm
	mma.sync.aligned.m16n8k16.row.col.f16.f16.f16.f16  { %r1092, %r1093},  { %r434, %r435, %r436, %r437 },  { %r480, %r481 },  { %r2065, %r2064}; 
	// end inline asm
	// begin inline asm
	mma.sync.aligned.m16n8k16.row.col.f16.f16.f16.f16  { %r1102, %r1103},  { %r439, %r440, %r441, %r442 },  { %r483, %r484 },  { %r1092, %r1093}; 
	// end inline asm
	// begin inline asm
	mma.sync.aligned.m16n8k16.row.col.f16.f16.f16.f16  { %r1112, %r1113},  { %r434, %r435, %r436, %r437 },  { %r486, %r487 },  { %r2063, %r2062}; 
	// end inline asm
	// begin inline asm
	mma.sync.aligned.m16n8k16.row.col.f16.f16.f16.f16  { %r1122, %r1123},  { %r439, %r440, %r441, %r442 },  { %r489, %r490 },  { %r1112, %r1113}; 
	// end inline asm
	// begin inline asm
	ldmatrix.sync.aligned.x4.m8n8.shared.b16{%r1132, %r1133, %r1134, %r1135}, [%r1136];
	// end inline asm
	// begin inline asm
	ldmatrix.sync.aligned.x4.m8n8.shared.b16{%r1137, %r1138, %r1139, %r1140}, [%r1141];
	// end inline asm
	// begin inline asm
	ldmatrix.sync.aligned.x4.m8n8.shared.b16{%r1142, %r1143, %r1144, %r1145}, [%r1146];
	// end inline asm
	// begin inline asm
	ldmatrix.sync.aligned.x4.m8n8.shared.b16{%r1147, %r1148, %r1149, %r1150}, [%r1151];
	// end inline asm
	// begin inline asm
	ldmatrix.sync.aligned.x4.m8n8.shared.b16{%r1152, %r1153, %r1154, %r1155}, [%r1156];
	// end inline asm
	// begin inline asm
	ldmatrix.sync.aligned.x4.m8n8.shared.b16{%r1157, %r1158, %r1159, %r1160}, [%r1161];
	// end inline asm
	// begin inline asm
	ldmatrix.sync.aligned.x4.m8n8.shared.b16{%r1162, %r1163, %r1164, %r1165}, [%r1166];
	// end inline asm
	// begin inline asm
	ldmatrix.sync.aligned.x4.m8n8.shared.b16{%r1167, %r1168, %r1169, %r1170}, [%r1171];
	// end inline asm
	// begin inline asm
	ldmatrix.sync.aligned.x2.trans.m8n8.shared.b16{%r1172, %r1173}, [%r1174];
	// end inline asm
	// begin inline asm
	ldmatrix.sync.aligned.x2.trans.m8n8.shared.b16{%r1175, %r1176}, [%r1177];
	// end inline asm
	// begin inline asm
	ldmatrix.sync.aligned.x2.trans.m8n8.shared.b16{%r1178, %r1179}, [%r1180];
	// end inline asm
	// begin inline asm
	ldmatrix.sync.aligned.x2.trans.m8n8.shared.b16{%r1181, %r1182}, [%r1183];
	// end inline asm
	// begin inline asm
	ldmatrix.sync.aligned.x2.trans.m8n8.shared.b16{%r1184, %r1185}, [%r1186];
	// end inline asm
	// begin inline asm
	ldmatrix.sync.aligned.x2.trans.m8n8.shared.b16{%r1187, %r1188}, [%r1189];
	// end inline asm
	// begin inline asm
	ldmatrix.sync.aligned.x2.trans.m8n8.shared.b16{%r1190, %r1191}, [%r1192];
	// end inline asm
	// begin inline asm
	ldmatrix.sync.aligned.x2.trans.m8n8.shared.b16{%r1193, %r1194}, [%r1195];
	// end inline asm
	// begin inline asm
	ldmatrix.sync.aligned.x2.trans.m8n8.shared.b16{%r1196, %r1197}, [%r1198];
	// end inline asm
	// begin inline asm
	ldmatrix.sync.aligned.x2.trans.m8n8.shared.b16{%r1199, %r1200}, [%r1201];
	// end inline asm
	// begin inline asm
	ldmatrix.sync.aligned.x2.trans.m8n8.shared.b16{%r1202, %r1203}, [%r1204];
	// end inline asm
	// begin inline asm
	ldmatrix.sync.aligned.x2.trans.m8n8.shared.b16{%r1205, %r1206}, [%r1207];
	// end inline asm
	// begin inline asm
	ldmatrix.sync.aligned.x2.trans.m8n8.shared.b16{%r1208, %r1209}, [%r1210];
	// end inline asm
	// begin inline asm
	ldmatrix.sync.aligned.x2.trans.m8n8.shared.b16{%r1211, %r1212}, [%r1213];
	// end inline asm
	// begin inline asm
	ldmatrix.sync.aligned.x2.trans.m8n8.shared.b16{%r1214, %r1215}, [%r1216];
	// end inline asm
	// begin inline asm
	ldmatrix.sync.aligned.x2.trans.m8n8.shared.b16{%r1217, %r1218}, [%r1219];
	// end inline asm
	// begin inline asm
	mma.sync.aligned.m16n8k16.row.col.f16.f16.f16.f16  { %r1220, %r1221},  { %r1132, %r1133, %r1134, %r1135 },  { %r1172, %r1173 },  { %r502, %r503}; 
	// end inline asm
	// begin inline asm
	mma.sync.aligned.m16n8k16.row.col.f16.f16.f16.f16  { %r2125, %r2124},  { %r1137, %r1138, %r1139, %r1140 },  { %r1175, %r1176 },  { %r1220, %r1221}; 
	// end inline asm
	// begin inline asm
	mma.sync.aligned.m16n8k16.row.col.f16.f16.f16.f16  { %r1240, %r1241},  { %r1132, %r1133, %r1134, %r1135 },  { %r1178, %r1179 },  { %r522, %r523}; 
	// end inline asm
	// begin inline asm
	mma.sync.aligned.m16n8k16.row.col.f16.f16.f16.f16  { %r2123, %r2122},  { %r1137, %r1138, %r1139, %r1140 },  { %r1181, %r1182 },  { %r1240, %r1241}; 
	// end inline asm
	// begin inline asm
	mma.sync.aligned.m16n8k16.row.col.f16.f16.f16.f16  { %r1260, %r1261},  { %r1132, %r1133, %r1134, %r1135 },  { %r1184, %r1185 },  { %r542, %r543}; 
	// end inline asm
	// begin inline asm
	mma.sync.aligned.m16n8k16.row.col.f16.f16.f16.f16  { %r2121, %r2120},  { %r1137, %r1138, %r1139, %r1140 },  { %r1187, %r1188 },  { %r1260, %r1261}; 
	// end inline asm
	// begin inline asm
	mma.sync.aligned.m16n8k16.row.col.f16.f16.f16.f16  { %r1280, %r1281},  { %r1132, %r1133, %r1134, %r1135 },  { %r1190, %r1191 },  { %r562, %r563}; 
	// end inline asm
	// begin inline asm
	mma.sync.aligned.m16n8k16.row.col.f16.f16.f16.f16  { %r2119, %r2118},  { %r1137, %r1138, %r1139, %r1140 },  { %r1193, %r1194 },  { %r1280, %r1281}; 
	// end inline asm
	// begin inline asm
	mma.sync.aligned.m16n8k16.row.col.f16.f16.f16.f16  { %r1300, %r1301},  { %r1132, %r1133, %r1134, %r1135 },  { %r1196, %r1197 },  { %r582, %r583}; 
	// end inline asm
	// begin inline asm
	mma.sync.aligned.m16n8k16.row.col.f16.f16.f16.f16  { %r2117, %r2116},  { %r1137, %r1138, %r1139, %r1140 },  { %r1199, %r1200 },  { %r1300, %r1301}; 
	// end inline asm
	// begin inline asm
	mma.sync.aligned.m16n8k16.row.col.f16.f16.f16.f16  { %r1320, %r1321},  { %r1132, %r1133, %r1134, %r1135 },  { %r1202, %r1203 },  { %r602, %r603}; 
	// end inline asm
	// begin inline asm
	mma.sync.aligned.m16n8k16.row.col.f16.f16.f16.f16  { %r2115, %r2114},  { %r1137, %r1138, %r1139, %r1140 },  { %r1205, %r1206 },  { %r1320, %r1321}; 
	// end inline asm
	// begin inline asm
	mma.sync.aligned.m16n8k16.row.col.f16.f16.f16.f16  { %r1340, %r1341},  { %r1132, %r1133, %r1134, %r1135 },  { %r1208, %r1209 },  { %r622, %r623}; 
	// end inline asm
	// begin inline asm
	mma.sync.aligned.m16n8k16.row.col.f16.f16.f16.f16  { %r2113, %r2112},  { %r1137, %r1138, %r1139, %r1140 },  { %r1211, %r1212 },  { %r1340, %r1341}; 
	// end inline asm
	// begin inline asm
	mma.sync.aligned.m16n8k16.row.col.f16.f16.f16.f16  { %r1360, %r1361},  { %r1132, %r1133, %r1134, %r1135 },  { %r1214, %r1215 },  { %r642, %r643}; 
	// end inline asm
	// begin inline asm
	mma.sync.aligned.m16n8k16.row.col.f16.f16.f16.f16  { %r2111, %r2110},  { %r1137, %r1138, %r1139, %r1140 },  { %r1217, %r1218 },  { %r1360, %r1361}; 
	// end inline asm
	// begin inline asm
	mma.sync.aligned.m16n8k16.row.col.f16.f16.f16.f16  { %r1380, %r1381},  { %r1142, %r1143, %r1144, %r1145 },  { %r1172, %r1173 },  { %r662, %r663}; 
	// end inline asm
	// begin inline asm
	mma.sync.aligned.m16n8k16.row.col.f16.f16.f16.f16  { %r2109, %r2108},  { %r1147, %r1148, %r1149, %r1150 },  { %r1175, %r1176 },  { %r1380, %r1381}; 
	// end inline asm
	// begin inline asm
	mma.sync.aligned.m16n8k16.row.col.f16.f16.f16.f16  { %r1400, %r1401},  { %r1142, %r1143, %r1144, %r1145 },  { %r1178, %r1179 },  { %r682, %r683}; 
	// end inline asm
	// begin inline asm
	mma.sync.aligned.m16n8k16.row.col.f16.f16.f16.f16  { %r2107, %r2106},  { %r1147, %r1148, %r1149, %r1150 },  { %r1181, %r1182 },  { %r1400, %r1401}; 
	// end inline asm
	// begin inline asm
	mma.sync.aligned.m16n8k16.row.col.f16.f16.f16.f16  { %r1420, %r1421},  { %r1142, %r1143, %r1144, %r1145 },  { %r1184, %r1185 },  { %r702, %r703}; 
	// end inline asm
	// begin inline asm
	mma.sync.aligned.m16n8k16.row.col.f16.f16.f16.f16  { %r2105, %r2104},  { %r1147, %r1148, %r1149, %r1150 },  { %r1187, %r1188 },  { %r1420, %r1421}; 
	// end inline asm
	// begin inline asm
	mma.sync.aligned.m16n8k16.row.col.f16.f16.f16.f16  { %r1440, %r1441},  { %r1142, %r1143, %r1144, %r1145 },  { %r1190, %r1191 },  { %r722, %r723}; 
	// end inline asm
	// begin inline asm
	mma.sync.aligned.m16n8k16.row.col.f16.f16.f16.f16  { %r2103, %r2102},  { %r1147, %r1148, %r1149, %r1150 },  { %r1193, %r1194 },  { %r1440, %r1441}; 
	// end inline asm
	// begin inline asm
	mma.sync.aligned.m16n8k16.row.col.f16.f16.f16.f16  { %r1460, %r1461},  { %r1142, %r1143, %r1144, %r1145 },  { %r1196, %r1197 },  { %r742, %r743}; 
	// end inline asm
	// begin inline asm
	mma.sync.aligned.m16n8k16.row.col.f16.f16.f16.f16  { %r2101, %r2100},  { %r1147, %r1148, %r1149, %r1150 },  { %r1199, %r1200 },  { %r1460, %r1461}; 
	// end inline asm
	// begin inline asm
	mma.sync.aligned.m16n8k16.row.col.f16.f16.f16.f16  { %r1480, %r1481},  { %r1142, %r1143, %r1144, %r1145 },  { %r1202, %r1203 },  { %r762, %r763}; 
	// end inline asm
	// begin inline asm
	mma.sync.aligned.m16n8k16.row.col.f16.f16.f16.f16  { %r2099, %r2098},  { %r1147, %r1148, %r1149, %r1150 },  { %r1205, %r1206 },  { %r1480, %r1481}; 
	// end inline asm
	// begin inline asm
	mma.sync.aligned.m16n8k16.row.col.f16.f16.f16.f16  { %r1500, %r1501},  { %r1142, %r1143, %r1144, %r1145 },  { %r1208, %r1209 },  { %r782, %r783}; 
	// end inline asm
	// begin inline asm
	mma.sync.aligned.m16n8k16.row.col.f16.f16.f16.f16  { %r2097, %r2096},  { %r1147, %r1148, %r1149, %r1150 },  { %r1211, %r1212 },  { %r1500, %r1501}; 
	// end inline asm
	// begin inline asm
	mma.sync.aligned.m16n8k16.row.col.f16.f16.f16.f16  { %r1520, %r1521},  { %r1142, %r1143, %r1144, %r1145 },  { %r1214, %r1215 },  { %r802, %r803}; 
	// end inline asm
	// begin inline asm
	mma.sync.aligned.m16n8k16.row.col.f16.f16.f16.f16  { %r2095, %r2094},  { %r1147, %r1148, %r1149, %r1150 },  { %r1217, %r1218 },  { %r1520, %r1521}; 
	// end inline asm
	// begin inline asm
	mma.sync.aligned.m16n8k16.row.col.f16.f16.f16.f16  { %r1540, %r1541},  { %r1152, %r1153, %r1154, %r1155 },  { %r1172, %r1173 },  { %r822, %r823}; 
	// end inline asm
	// begin inline asm
	mma.sync.aligned.m16n8k16.row.col.f16.f16.f16.f16  { %r2093, %r2092},  { %r1157, %r1158, %r1159, %r1160 },  { %r1175, %r1176 },  { %r1540, %r1541}; 
	// end inline asm
	// begin inline asm
	mma.sync.aligned.m16n8k16.row.col.f16.f16.f16.f16  { %r1560, %r1561},  { %r1152, %r1153, %r1154, %r1155 },  { %r1178, %r1179 },  { %r842, %r843}; 
	// end inline asm
	// begin inline asm
	mma.sync.aligned.m16n8k16.row.col.f16.f16.f16.f16  { %r2091, %r2090},  { %r1157, %r1158, %r1159, %r1160 },  { %r1181, %r1182 },  { %r1560, %r1561}; 
	// end inline asm
	// begin inline asm
	mma.sync.aligned.m16n8k16.row.col.f16.f16.f16.f16  { %r1580, %r1581},  { %r1152, %r1153, %r1154, %r1155 },  { %r1184, %r1185 },  { %r862, %r863}; 
	// end inline asm
	// begin inline asm
	mma.sync.aligned.m16n8k16.row.col.f16.f16.f16.f16  { %r2089, %r2088},  { %r1157, %r1158, %r1159, %r1160 },  { %r1187, %r1188 },  { %r1580, %r1581}; 
	// end inline asm
	// begin inline asm
	mma.sync.aligned.m16n8k16.row.col.f16.f16.f16.f16  { %r1600, %r1601},  { %r1152, %r1153, %r1154, %r1155 },  { %r1190, %r1191 },  { %r882, %r883}; 
	// end inline asm
	// begin inline asm
	mma.sync.aligned.m16n8k16.row.col.f16.f16.f16.f16  { %r2087, %r2086},  { %r1157, %r1158, %r1159, %r1160 },  { %r1193, %r1194 },  { %r1600, %r1601}; 
	// end inline asm
	// begin inline asm
	mma.sync.aligned.m16n8k16.row.col.f16.f16.f16.f16  { %r1620, %r1621},  { %r1152, %r1153, %r1154, %r1155 },  { %r1196, %r1197 },  { %r902, %r903}; 
	// end inline asm
	// begin inline asm
	mma.sync.aligned.m16n8k16.row.col.f16.f16.f16.f16  { %r2085, %r2084},  { %r1157, %r1158, %r1159, %r1160 },  { %r1199, %r1200 },  { %r1620, %r1621}; 
	// end inline asm
	// begin inline asm
	mma.sync.aligned.m16n8k16.row.col.f16.f16.f16.f16  { %r1640, %r1641},  { %r1152, %r1153, %r1154, %r1155 },  { %r1202, %r1203 },  { %r922, %r923}; 
	// end inline asm
	// begin inline asm
	mma.sync.aligned.m16n8k16.row.col.f16.f16.f16.f16  { %r2083, %r2082},  { %r1157, %r1158, %r1159, %r1160 },  { %r1205, %r1206 },  { %r1640, %r1641}; 
	// end inline asm
	// begin inline asm
	mma.sync.aligned.m16n8k16.row.col.f16.f16.f16.f16  { %r1660, %r1661},  { %r1152, %r1153, %r1154, %r1155 },  { %r1208, %r1209 },  { %r942, %r943}; 
	// end inline asm
	// begin inline asm
	mma.sync.aligned.m16n8k16.row.col.f16.f16.f16.f16  { %r2081, %r2080},  { %r1157, %r1158, %r1159, %r1160 },  { %r1211, %r1212 },  { %r1660, %r1661}; 
	// end inline asm
	// begin inline asm
	mma.sync.aligned.m16n8k16.row.col.f16.f16.f16.f16  { %r1680, %r1681},  { %r1152, %r1153, %r1154, %r1155 },  { %r1214, %r1215 },  { %r962, %r963}; 
	// end inline asm
	// begin inline asm
	mma.sync.aligned.m16n8k16.row.col.f16.f16.f16.f16  { %r2079, %r2078},  { %r1157, %r1158, %r1159, %r1160 },  { %r1217, %r1218 },  { %r1680, %r1681}; 
	// end inline asm
	// begin inline asm
	mma.sync.aligned.m16n8k16.row.col.f16.f16.f16.f16  { %r1700, %r1701},  { %r1162, %r1163, %r1164, %r1165 },  { %r1172, %r1173 },  { %r982, %r983}; 
	// end inline asm
	// begin inline asm
	mma.sync.aligned.m16n8k16.row.col.f16.f16.f16.f16  { %r2077, %r2076},  { %r1167, %r1168, %r1169, %r1170 },  { %r1175, %r1176 },  { %r1700, %r1701}; 
	// end inline asm
	// begin inline asm
	mma.sync.aligned.m16n8k16.row.col.f16.f16.f16.f16  { %r1720, %r1721},  { %r1162, %r1163, %r1164, %r1165 },  { %r1178, %r1179 },  { %r1002, %r1003}; 
	// end inline asm
	// begin inline asm
	mma.sync.aligned.m16n8k16.row.col.f16.f16.f16.f16  { %r2075, %r2074},  { %r1167, %r1168, %r1169, %r1170 },  { %r1181, %r1182 },  { %r1720, %r1721}; 
	// end inline asm
	// begin inline asm
	mma.sync.aligned.m16n8k16.row.col.f16.f16.f16.f16  { %r1740, %r1741},  { %r1162, %r1163, %r1164, %r1165 },  { %r1184, %r1185 },  { %r1022, %r1023}; 
	// end inline asm
	// begin inline asm
	mma.sync.aligned.m16n8k16.row.col.f16.f16.f16.f16  { %r2073, %r2072},  { %r1167, %r1168, %r1169, %r1170 },  { %r1187, %r1188 },  { %r1740, %r1741}; 
	// end inline asm
	// begin inline asm
	mma.sync.aligned.m16n8k16.row.col.f16.f16.f16.f16  { %r1760, %r1761},  { %r1162, %r1163, %r1164, %r1165 },  { %r1190, %r1191 },  { %r1042, %r1043}; 
	// end inline asm
	// begin inline asm
	mma.sync.aligned.m16n8k16.row.col.f16.f16.f16.f16  { %r2071, %r2070},  { %r1167, %r1168, %r1169, %r1170 },  { %r1193, %r1194 },  { %r1760, %r1761}; 
	// end inline asm
	// begin inline asm
	mma.sync.aligned.m16n8k16.row.col.f16.f16.f16.f16  { %r1780, %r1781},  { %r1162, %r1163, %r1164, %r1165 },  { %r1196, %r1197 },  { %r1062, %r1063}; 
	// end inline asm
	// begin inline asm
	mma.sync.aligned.m16n8k16.row.col.f16.f16.f16.f16  { %r2069, %r2068},  { %r1167, %r1168, %r1169, %r1170 },  { %r1199, %r1200 },  { %r1780, %r1781}; 
	// end inline asm
	// begin inline asm
	mma.sync.aligned.m16n8k16.row.col.f16.f16.f16.f16  { %r1800, %r1801},  { %r1162, %r1163, %r1164, %r1165 },  { %r1202, %r1203 },  { %r1082, %r1083}; 
	// end inline asm
	// begin inline asm
	mma.sync.aligned.m16n8k16.row.col.f16.f16.f16.f16  { %r2067, %r2066},  { %r1167, %r1168, %r1169, %r1170 },  { %r1205, %r1206 },  { %r1800, %r1801}; 
	// end inline asm
	// begin inline asm
	mma.sync.aligned.m16n8k16.row.col.f16.f16.f16.f16  { %r1820, %r1821},  { %r1162, %r1163, %r1164, %r1165 },  { %r1208, %r1209 },  { %r1102, %r1103}; 
	// end inline asm
	// begin inline asm
	mma.sync.aligned.m16n8k16.row.col.f16.f16.f16.f16  { %r2065, %r2064},  { %r1167, %r1168, %r1169, %r1170 },  { %r1211, %r1212 },  { %r1820, %r1821}; 
	// end inline asm
	// begin inline asm
	mma.sync.aligned.m16n8k16.row.col.f16.f16.f16.f16  { %r1840, %r1841},  { %r1162, %r1163, %r1164, %r1165 },  { %r1214, %r1215 },  { %r1122, %r1123}; 
	// end inline asm
	// begin inline asm
	mma.sync.aligned.m16n8k16.row.col.f16.f16.f16.f16  { %r2063, %r2062},  { %r1167, %r1168, %r1169, %r1170 },  { %r1217, %r1218 },  { %r1840, %r1841}; 
	// end inline asm
	bar.sync 	0;
	add.s32 	%r2126, %r2126, 1;
	setp.ne.s32 	%p9, %r2126, 128;
	@%p9 bra 	$L__BB0_1;
	ld.param.u64 	%rd43, [_Z11gemm_kernelP6__halfS0_S0__param_2];
	cvta.to.global.u64 	%rd36, %rd43;
	shl.b32 	%r2050, %r108, 13;
	shl.b32 	%r2051, %r107, 6;
	mov.u32 	%r2052, %ctaid.y;
	shl.b32 	%r2053, %r2052, 21;
	mov.u32 	%r2054, %ctaid.x;
	shl.b32 	%r2055, %r2054, 7;
	add.s32 	%r2056, %r2053, %r2055;
	add.s32 	%r2057, %r2056, %r2050;
	or.b32  	%r2058, %r2057, %r2051;
	mul.wide.u32 	%rd37, %r2058, 2;
	add.s64 	%rd38, %rd36, %rd37;
	shl.b32 	%r2059, %r106, 10;
	or.b32  	%r2060, %r2059, %r106;
	and.b32  	%r2061, %r2060, 28675;
	mul.wide.u32 	%rd39, %r2061, 4;
	add.s64 	%rd40, %rd38, %rd39;
	st.global.u32 	[%rd40], %r2125;
	st.global.u32 	[%rd40+131072], %r2124;
	st.global.u32 	[%rd40+16], %r2123;
	st.global.u32 	[%rd40+131088], %r2122;
	st.global.u32 	[%rd40+32], %r2121;
	st.global.u32 	[%rd40+131104], %r2120;
	st.global.u32 	[%rd40+48], %r2119;
	st.global.u32 	[%rd40+131120], %r2118;
	st.global.u32 	[%rd40+64], %r2117;
	st.global.u32 	[%rd40+131136], %r2116;
	st.global.u32 	[%rd40+80], %r2115;
	st.global.u32 	[%rd40+131152], %r2114;
	st.global.u32 	[%rd40+96], %r2113;
	st.global.u32 	[%rd40+131168], %r2112;
	st.global.u32 	[%rd40+112], %r2111;
	st.global.u32 	[%rd40+131184], %r2110;
	st.global.u32 	[%rd40+262144], %r2109;
	st.global.u32 	[%rd40+393216], %r2108;
	st.global.u32 	[%rd40+262160], %r2107;
	st.global.u32 	[%rd40+393232], %r2106;
	st.global.u32 	[%rd40+262176], %r2105;
	st.global.u32 	[%rd40+393248], %r2104;
	st.global.u32 	[%rd40+262192], %r2103;
	st.global.u32 	[%rd40+393264], %r2102;
	st.global.u32 	[%rd40+262208], %r2101;
	st.global.u32 	[%rd40+393280], %r2100;
	st.global.u32 	[%rd40+262224], %r2099;
	st.global.u32 	[%rd40+393296], %r2098;
	st.global.u32 	[%rd40+262240], %r2097;
	st.global.u32 	[%rd40+393312], %r2096;
	st.global.u32 	[%rd40+262256], %r2095;
	st.global.u32 	[%rd40+393328], %r2094;
	st.global.u32 	[%rd40+524288], %r2093;
	st.global.u32 	[%rd40+655360], %r2092;
	st.global.u32 	[%rd40+524304], %r2091;
	st.global.u32 	[%rd40+655376], %r2090;
	st.global.u32 	[%rd40+524320], %r2089;
	st.global.u32 	[%rd40+655392], %r2088;
	st.global.u32 	[%rd40+524336], %r2087;
	st.global.u32 	[%rd40+655408], %r2086;
	st.global.u32 	[%rd40+524352], %r2085;
	st.global.u32 	[%rd40+655424], %r2084;
	st.global.u32 	[%rd40+524368], %r2083;
	st.global.u32 	[%rd40+655440], %r2082;
	st.global.u32 	[%rd40+524384], %r2081;
	st.global.u32 	[%rd40+655456], %r2080;
	st.global.u32 	[%rd40+524400], %r2079;
	st.global.u32 	[%rd40+655472], %r2078;
	st.global.u32 	[%rd40+786432], %r2077;
	st.global.u32 	[%rd40+917504], %r2076;
	st.global.u32 	[%rd40+786448], %r2075;
	st.global.u32 	[%rd40+917520], %r2074;
	st.global.u32 	[%rd40+786464], %r2073;
	st.global.u32 	[%rd40+917536], %r2072;
	st.global.u32 	[%rd40+786480], %r2071;
	st.global.u32 	[%rd40+917552], %r2070;
	st.global.u32 	[%rd40+786496], %r2069;
	st.global.u32 	[%rd40+917568], %r2068;
	st.global.u32 	[%rd40+786512], %r2067;
	st.global.u32 	[%rd40+917584], %r2066;
	st.global.u32 	[%rd40+786528], %r2065;
	st.global.u32 	[%rd40+917600], %r2064;
	st.global.u32 	[%rd40+786544], %r2063;
	st.global.u32 	[%rd40+917616], %r2062;
	ret;

}


// ===== COMPILED SASS (sm_100) =====

	.target	sm_100

	.elftype	@"ET_EXEC"


//--------------------- .note.nv.tkinfo           --------------------------
	.section	.note.nv.tkinfo,"",@"SHT_NOTE"
	.sectionflags	@"SHF_NOTE_NV_TKINFO"
	.tkinfo
        /*0018*/ 	.word	0x00000002
        /*0030*/ 	.string	""
        /*0030*/ 	.string	"ptxas"
        /*0030*/ 	.string	"Cuda compilation tools, release 13.0, V13.0.88"
        /*0030*/ 	.string	"Build cuda_13.0.r13.0/compiler.36424714_0"
        /*0030*/ 	.string	"-arch sm_100 -m 64 "



//--------------------- .note.nv.cuinfo           --------------------------
	.section	.note.nv.cuinfo,"",@"SHT_NOTE"
	.sectionflags	@"SHF_NOTE_NV_CUINFO"
        /*0018*/ 	.short	0x0002
        /*001a*/ 	.short	0x0064
        /*001c*/ 	.short	0x0082
	.zero		2


//--------------------- .nv.info                  --------------------------
	.section	.nv.info,"",@"SHT_CUDA_INFO"
	.align	4


	//----- nvinfo : EIATTR_REGCOUNT
	.align		4
        /*0000*/ 	.byte	0x04, 0x2f
        /*0002*/ 	.short	(.L_1 - .L_0)
	.align		4
.L_0:
        /*0004*/ 	.word	index@(_Z11gemm_kernelP6__halfS0_S0_)
        /*0008*/ 	.word	0x00000082


	//----- nvinfo : EIATTR_FRAME_SIZE
	.align		4
.L_1:
        /*000c*/ 	.byte	0x04, 0x11
        /*000e*/ 	.short	(.L_3 - .L_2)
	.align		4
.L_2:
        /*0010*/ 	.word	index@($__internal_0_$__cuda_sm20_div_u16)
        /*0014*/ 	.word	0x00000000


	//----- nvinfo : EIATTR_FRAME_SIZE
	.align		4
.L_3:
        /*0018*/ 	.byte	0x04, 0x11
        /*001a*/ 	.short	(.L_5 - .L_4)
	.align		4
.L_4:
        /*001c*/ 	.word	index@(_Z11gemm_kernelP6__halfS0_S0_)
        /*0020*/ 	.word	0x00000000


	//----- nvinfo : EIATTR_MIN_STACK_SIZE
	.align		4
.L_5:
        /*0024*/ 	.byte	0x04, 0x12
        /*0026*/ 	.short	(.L_7 - .L_6)
	.align		4
.L_6:
        /*0028*/ 	.word	index@(_Z11gemm_kernelP6__halfS0_S0_)
        /*002c*/ 	.word	0x00000000
.L_7:


//--------------------- .nv.compat                --------------------------
	.section	.nv.compat,"",@"SHT_CUDA_COMPAT_INFO"
	.align	4
        /*0000*/ 	.byte	0x02, 0x09, 0x00, 0x00, 0x02, 0x02, 0x01, 0x00, 0x02, 0x05, 0x05, 0x00, 0x03, 0x07, 0x01, 0x01
        /*0010*/ 	.byte	0x02, 0x03, 0x00, 0x00, 0x02, 0x06, 0x01, 0x00, 0x04, 0x0b, 0x08, 0x00, 0x01, 0x00, 0x00, 0x00
        /*0020*/ 	.byte	0x00, 0x00, 0x00, 0x00


//--------------------- .nv.info._Z11gemm_kernelP6__halfS0_S0_ --------------------------
	.section	.nv.info._Z11gemm_kernelP6__halfS0_S0_,"",@"SHT_CUDA_INFO"
	.sectionflags	@""
	.align	4


	//----- nvinfo : EIATTR_CUDA_API_VERSION
	.align		4
        /*0000*/ 	.byte	0x04, 0x37
        /*0002*/ 	.short	(.L_9 - .L_8)
.L_8:
        /*0004*/ 	.word	0x00000082


	//----- nvinfo : EIATTR_KPARAM_INFO
	.align		4
.L_9:
        /*0008*/ 	.byte	0x04, 0x17
        /*000a*/ 	.short	(.L_11 - .L_10)
.L_10:
        /*000c*/ 	.word	0x00000000
        /*0010*/ 	.short	0x0002
        /*0012*/ 	.short	0x0010
        /*0014*/ 	.byte	0x00, 0xf5, 0x21, 0x00


	//----- nvinfo : EIATTR_KPARAM_INFO
	.align		4
.L_11:
        /*0018*/ 	.byte	0x04, 0x17
        /*001a*/ 	.short	(.L_13 - .L_12)
.L_12:
        /*001c*/ 	.word	0x00000000
        /*0020*/ 	.short	0x0001
        /*0022*/ 	.short	0x0008
        /*0024*/ 	.byte	0x00, 0xf5, 0x21, 0x00


	//----- nvinfo : EIATTR_KPARAM_INFO
	.align		4
.L_13:
        /*0028*/ 	.byte	0x04, 0x17
        /*002a*/ 	.short	(.L_15 - .L_14)
.L_14:
        /*002c*/ 	.word	0x00000000
        /*0030*/ 	.short	0x0000
        /*0032*/ 	.short	0x0000
        /*0034*/ 	.byte	0x00, 0xf5, 0x21, 0x00


	//----- nvinfo : EIATTR_SPARSE_MMA_MASK
	.align		4
.L_15:
        /*0038*/ 	.byte	0x03, 0x50
        /*003a*/ 	.short	0x0000


	//----- nvinfo : EIATTR_MAXREG_COUNT
	.align		4
        /*003c*/ 	.byte	0x03, 0x1b
        /*003e*/ 	.short	0x00ff


	//----- nvinfo : EIATTR_NUM_BARRIERS
	.align		4
        /*0040*/ 	.byte	0x02, 0x4c
        /*0042*/ 	.byte	0x01
	.zero		1


	//----- nvinfo : EIATTR_MERCURY_ISA_VERSION
	.align		4
        /*0044*/ 	.byte	0x03, 0x5f
        /*0046*/ 	.short	0x0101


	//----- nvinfo : EIATTR_VRC_CTA_INIT_COUNT
	.align		4
        /*0048*/ 	.byte	0x02, 0x4a
	.zero		1
	.zero		1


	//----- nvinfo : EIATTR_EXIT_INSTR_OFFSETS
	.align		4
        /*004c*/ 	.byte	0x04, 0x1c
        /*004e*/ 	.short	(.L_17 - .L_16)


	//   ....[0]....
.L_16:
        /*0050*/ 	.word	0x00002e40


	//----- nvinfo : EIATTR_CRS_STACK_SIZE
	.align		4
.L_17:
        /*0054*/ 	.byte	0x04, 0x1e
        /*0056*/ 	.short	(.L_19 - .L_18)
.L_18:
        /*0058*/ 	.word	0x00000000


	//----- nvinfo : EIATTR_CBANK_PARAM_SIZE
	.align		4
.L_19:
        /*005c*/ 	.byte	0x03, 0x19
        /*005e*/ 	.short	0x0018


	//----- nvinfo : EIATTR_PARAM_CBANK
	.align		4
        /*0060*/ 	.byte	0x04, 0x0a
        /*0062*/ 	.short	(.L_21 - .L_20)
	.align		4
.L_20:
        /*0064*/ 	.word	index@(.nv.constant0._Z11gemm_kernelP6__halfS0_S0_)
        /*0068*/ 	.short	0x0380
        /*006a*/ 	.short	0x0018


	//----- nvinfo : EIATTR_SW_WAR
	.align		4
.L_21:
        /*006c*/ 	.byte	0x04, 0x36
        /*006e*/ 	.short	(.L_23 - .L_22)
.L_22:
        /*0070*/ 	.word	0x00000008
.L_23:


//--------------------- .nv.callgraph             --------------------------
	.section	.nv.callgraph,"",@"SHT_CUDA_CALLGRAPH"
	.align	4
	.sectionentsize	8
	.align		4
        /*0000*/ 	.word	0x00000000
	.align		4
        /*0004*/ 	.word	0xffffffff
	.align		4
        /*0008*/ 	.word	0x00000000
	.align		4
        /*000c*/ 	.word	0xfffffffe
	.align		4
        /*0010*/ 	.word	0x00000000
	.align		4
        /*0014*/ 	.word	0xfffffffd
	.align		4
        /*0018*/ 	.word	0x00000000
	.align		4
        /*001c*/ 	.word	0xfffffffc


//--------------------- .text._Z11gemm_kernelP6__halfS0_S0_ --------------------------
	.section	.text._Z11gemm_kernelP6__halfS0_S0_,"ax",@progbits
	.align	128
        .global         _Z11gemm_kernelP6__halfS0_S0_
        .type           _Z11gemm_kernelP6__halfS0_S0_,@function
        .size           _Z11gemm_kernelP6__halfS0_S0_,(.L_x_10 - _Z11gemm_kernelP6__halfS0_S0_)
        .other          _Z11gemm_kernelP6__halfS0_S0_,@"STO_CUDA_ENTRY STV_DEFAULT"
_Z11gemm_kernelP6__halfS0_S0_:
.text._Z11gemm_kernelP6__halfS0_S0_:
[----:B------:R-:W-:Y:S01]  /*0000*/  LDC R1, c[0x0][0x37c] ;  /* 0x0000df00ff017b82 */ /* 0x000fe20000000800 */
[----:B------:R-:W1:Y:S07]  /*0010*/  S2R R111, SR_TID.X ;  /* 0x00000000006f7919 */ /* 0x000e6e0000002100 */
[----:B------:R-:W2:Y:S01]  /*0020*/  LDC R110, c[0x0][0x360] ;  /* 0x0000d800ff6e7b82 */ /* 0x000ea20000000800 */
[----:B------:R-:W-:Y:S02]  /*0030*/  MOV R8, 0x90 ;  /* 0x0000009000087802 */ /* 0x000fe40000000f00 */
[----:B--2---:R-:W-:Y:S01]  /*0040*/  LOP3.LUT R7, R110, 0xffff, RZ, 0xc0, !PT ;  /* 0x0000ffff6e077812 */ /* 0x004fe200078ec0ff */
[----:B-1----:R-:W-:-:S05]  /*0050*/  IMAD.IADD R117, R111, 0x1, R110 ;  /* 0x000000016f757824 */ /* 0x002fca00078e026e */
[----:B------:R-:W-:-:S04]  /*0060*/  LOP3.LUT R0, R117, 0x1fff, RZ, 0x3c, !PT ;  /* 0x00001fff75007812 */ /* 0x000fc800078e3cff */
[----:B------:R-:W-:-:S07]  /*0070*/  LOP3.LUT R6, R0, 0xffff, RZ, 0xc0, !PT ;  /* 0x0000ffff00067812 */ /* 0x000fce00078ec0ff */
[----:B------:R-:W-:Y:S05]  /*0080*/  CALL.REL.NOINC `($__internal_0_$__cuda_sm20_div_u16) ;  /* 0x0000002c00707944 */ /* 0x000fea0003c00000 */
[----:B------:R-:W-:Y:S01]  /*0090*/  LOP3.LUT R2, R117, 0xfff, RZ, 0x3c, !PT ;  /* 0x00000fff75027812 */ /* 0x000fe200078e3cff */
[----:B------:R-:W-:Y:S01]  /*00a0*/  IMAD.MOV.U32 R0, RZ, RZ, R7 ;  /* 0x000000ffff007224 */ /* 0x000fe200078e0007 */
[----:B------:R-:W-:Y:S02]  /*00b0*/  LOP3.LUT R7, R110, 0xffff, RZ, 0xc0, !PT ;  /* 0x0000ffff6e077812 */ /* 0x000fe400078ec0ff */
[----:B------:R-:W-:Y:S02]  /*00c0*/  LOP3.LUT R6, R2, 0xffff, RZ, 0xc0, !PT ;  /* 0x0000ffff02067812 */ /* 0x000fe400078ec0ff */
[----:B------:R-:W-:-:S07]  /*00d0*/  MOV R8, 0xf0 ;  /* 0x000000f000087802 */ /* 0x000fce0000000f00 */
[----:B------:R-:W-:Y:S05]  /*00e0*/  CALL.REL.NOINC `($__internal_0_$__cuda_sm20_div_u16) ;  /* 0x0000002c00587944 */ /* 0x000fea0003c00000 */
[----:B------:R-:W1:Y:S01]  /*00f0*/  S2R R115, SR_CTAID.Y ;  /* 0x0000000000737919 */ /* 0x000e620000002600 */
[----:B------:R-:W-:Y:S01]  /*0100*/  LOP3.LUT R108, R0, 0x3, RZ, 0xc0, !PT ;  /* 0x00000003006c7812 */ /* 0x000fe200078ec0ff */
[----:B------:R-:W-:Y:S01]  /*0110*/  IMAD.IADD R113, R117, 0x1, R110 ;  /* 0x0000000175717824 */ /* 0x000fe200078e026e */
[----:B------:R-:W-:Y:S01]  /*0120*/  LOP3.LUT R0, R7, 0x3, RZ, 0xc0, !PT ;  /* 0x0000000307007812 */ /* 0x000fe200078ec0ff */
[----:B------:R-:W-:Y:S01]  /*0130*/  IMAD.MOV.U32 R112, RZ, RZ, RZ ;  /* 0x000000ffff707224 */ /* 0x000fe200078e00ff */
[----:B------:R-:W-:Y:S02]  /*0140*/  LOP3.LUT R114, R111, 0x3, RZ, 0xc0, !PT ;  /* 0x000000036f727812 */ /* 0x000fe400078ec0ff */
[----:B------:R-:W-:Y:S02]  /*0150*/  CS2R R102, SRZ ;  /* 0x0000000000667805 */ /* 0x000fe4000001ff00 */
[----:B------:R-:W-:Y:S02]  /*0160*/  CS2R R72, SRZ ;  /* 0x0000000000487805 */ /* 0x000fe4000001ff00 */
[----:B------:R-:W-:-:S02]  /*0170*/  CS2R R76, SRZ ;  /* 0x00000000004c7805 */ /* 0x000fc4000001ff00 */
[----:B------:R-:W-:Y:S02]  /*0180*/  CS2R R96, SRZ ;  /* 0x0000000000607805 */ /* 0x000fe4000001ff00 */
[----:B------:R-:W-:Y:S02]  /*0190*/  CS2R R104, SRZ ;  /* 0x0000000000687805 */ /* 0x000fe4000001ff00 */
[----:B------:R-:W-:Y:S02]  /*01a0*/  CS2R R86, SRZ ;  /* 0x0000000000567805 */ /* 0x000fe4000001ff00 */
        /* <DEDUP_REMOVED lines=25> */
[----:B------:R-:W-:Y:S01]  /*0340*/  CS2R R6, SRZ ;  /* 0x0000000000067805 */ /* 0x000fe2000001ff00 */
[----:B-1----:R-:W-:Y:S01]  /*0350*/  IMAD.SHL.U32 R115, R115, 0x200000, RZ ;  /* 0x0020000073737824 */ /* 0x002fe200078e00ff */
[----:B------:R-:W1:Y:S06]  /*0360*/  LDCU.64 UR6, c[0x0][0x358] ;  /* 0x00006b00ff0677ac */ /* 0x000e6c0008000a00 */
.L_x_8:
[----:B------:R-:W2:Y:S01]  /*0370*/  LDC.64 R2, c[0x0][0x380] ;  /* 0x0000e000ff027b82 */ /* 0x000ea20000000a00 */
[----:B------:R-:W-:Y:S01]  /*0380*/  ISETP.NE.AND P0, PT, R108, 0x2, PT ;  /* 0x000000026c00780c */ /* 0x000fe20003f05270 */
[----:B------:R-:W-:Y:S01]  /*0390*/  BSSY.RECONVERGENT B0, `(.L_x_0) ;  /* 0x0000040000007945 */ /* 0x000fe20003800200 */
[----:B------:R-:W-:Y:S02]  /*03a0*/  IMAD.MOV.U32 R5, RZ, RZ, R111 ;  /* 0x000000ffff057224 */ /* 0x000fe400078e006f */
[----:B--2---:R-:W-:-:S09]  /*03b0*/  IMAD.WIDE.U32 R2, R115, 0x2, R2 ;  /* 0x0000000273027825 */ /* 0x004fd200078e0002 */
[----:B------:R-:W-:Y:S05]  /*03c0*/  @!P0 BRA `(.L_x_1) ;  /* 0x0000000000f08947 */ /* 0x000fea0003800000 */
[----:B------:R-:W2:Y:S01]  /*03d0*/  S2R R55, SR_CgaCtaId ;  /* 0x0000000000377919 */ /* 0x000ea20000008800 */
[--C-:B------:R-:W-:Y:S01]  /*03e0*/  SHF.R.U32.HI R4, RZ, 0x5, R111.reuse ;  /* 0x00000005ff047819 */ /* 0x100fe2000001166f */
[C---:B------:R-:W-:Y:S01]  /*03f0*/  IMAD.SHL.U32 R52, R111.reuse, 0x80, RZ ;  /* 0x000000806f347824 */ /* 0x040fe200078e00ff */
[--C-:B------:R-:W-:Y:S02]  /*0400*/  SHF.R.U32.HI R5, RZ, 0x2, R111.reuse ;  /* 0x00000002ff057819 */ /* 0x100fe4000001166f */
[----:B------:R-:W-:Y:S02]  /*0410*/  ISETP.NE.AND P0, PT, R108, 0x3, PT ;  /* 0x000000036c00780c */ /* 0x000fe40003f05270 */
[----:B------:R-:W-:Y:S02]  /*0420*/  LOP3.LUT R4, R4, R5, RZ, 0x3c, !PT ;  /* 0x0000000504047212 */ /* 0x000fe400078e3cff */
[----:B------:R-:W-:Y:S02]  /*0430*/  LOP3.LUT R53, R111, 0x1f01f, R52, 0xc8, !PT ;  /* 0x0001f01f6f357812 */ /* 0x000fe400078ec834 */
[----:B------:R-:W-:Y:S01]  /*0440*/  MOV R52, 0x400 ;  /* 0x0000040000347802 */ /* 0x000fe20000000f00 */
[----:B------:R-:W-:Y:S01]  /*0450*/  IMAD.SHL.U32 R5, R4, 0x10, RZ ;  /* 0x0000001004057824 */ /* 0x000fe200078e00ff */
[----:B------:R-:W-:Y:S01]  /*0460*/  LOP3.LUT R4, R114, 0x3e0, R111, 0xf8, !PT ;  /* 0x000003e072047812 */ /* 0x000fe200078ef86f */
[----:B------:R-:W-:-:S03]  /*0470*/  IMAD R53, R112, 0x20, R53 ;  /* 0x0000002070357824 */ /* 0x000fc600078e0235 */
[----:B------:R-:W-:-:S05]  /*0480*/  LOP3.LUT R5, R5, 0x70, RZ, 0xc0, !PT ;  /* 0x0000007005057812 */ /* 0x000fca00078ec0ff */
[----:B------:R-:W-:Y:S02]  /*0490*/  IMAD R4, R4, 0x4, R5 ;  /* 0x0000000404047824 */ /* 0x000fe400078e0205 */
[----:B------:R-:W-:Y:S01]  /*04a0*/  IMAD.MOV.U32 R5, RZ, RZ, R117 ;  /* 0x000000ffff057224 */ /* 0x000fe200078e0075 */
[----:B--2---:R-:W-:Y:S01]  /*04b0*/  LEA R55, R55, R52, 0x18 ;  /* 0x0000003437377211 */ /* 0x004fe200078ec0ff */
[----:B------:R-:W-:-:S04]  /*04c0*/  IMAD.WIDE.U32 R52, R53, 0x4, R2 ;  /* 0x0000000435347825 */ /* 0x000fc800078e0002 */
[----:B------:R-:W-:-:S05]  /*04d0*/  IMAD.IADD R57, R4, 0x1, R55 ;  /* 0x0000000104397824 */ /* 0x000fca00078e0237 */
[----:B------:R-:W-:Y:S01]  /*04e0*/  @!PT LDS RZ, [RZ] ;  /* 0x00000000fffff984 */ /* 0x000fe20000000800 */
[----:B------:R-:W-:Y:S01]  /*04f0*/  @!PT LDS RZ, [RZ] ;  /* 0x00000000fffff984 */ /* 0x000fe20000000800 */
[----:B------:R-:W-:Y:S01]  /*0500*/  @!PT LDS RZ, [RZ] ;  /* 0x00000000fffff984 */ /* 0x000fe20000000800 */
[----:B-1----:R2:W-:Y:S01]  /*0510*/  LDGSTS.E [R57], desc[UR6][R52.64] ;  /* 0x0000000034397fae */ /* 0x0025e2000b9a1006 */
[----:B------:R-:W-:Y:S05]  /*0520*/  @!P0 BRA `(.L_x_1) ;  /* 0x0000000000988947 */ /* 0x000fea0003800000 */
[--C-:B------:R-:W-:Y:S01]  /*0530*/  SHF.R.U32.HI R4, RZ, 0x5, R117.reuse ;  /* 0x00000005ff047819 */ /* 0x100fe20000011675 */
[C---:B--2---:R-:W-:Y:S01]  /*0540*/  IMAD.SHL.U32 R52, R117.reuse, 0x80, RZ ;  /* 0x0000008075347824 */ /* 0x044fe200078e00ff */
[----:B------:R-:W-:Y:S02]  /*0550*/  SHF.R.U32.HI R5, RZ, 0x2, R117 ;  /* 0x00000002ff057819 */ /* 0x000fe40000011675 */
[----:B------:R-:W-:Y:S02]  /*0560*/  ISETP.NE.AND P0, PT, R108, RZ, PT ;  /* 0x000000ff6c00720c */ /* 0x000fe40003f05270 */
[----:B------:R-:W-:Y:S02]  /*0570*/  LOP3.LUT R4, R4, R5, RZ, 0x3c, !PT ;  /* 0x0000000504047212 */ /* 0x000fe400078e3cff */
[----:B------:R-:W-:-:S03]  /*0580*/  LOP3.LUT R5, R117, 0x1f, RZ, 0xc0, !PT ;  /* 0x0000001f75057812 */ /* 0x000fc600078ec0ff */
[----:B------:R-:W-:Y:S01]  /*0590*/  IMAD.SHL.U32 R4, R4, 0x10, RZ ;  /* 0x0000001004047824 */ /* 0x000fe200078e00ff */
[----:B------:R-:W-:Y:S01]  /*05a0*/  LOP3.LUT R53, R5, 0x7f000, R52, 0xf8, !PT ;  /* 0x0007f00005357812 */ /* 0x000fe200078ef834 */
[----:B------:R-:W-:-:S03]  /*05b0*/  IMAD.SHL.U32 R5, R117, 0x4, RZ ;  /* 0x0000000475057824 */ /* 0x000fc600078e00ff */
[----:B------:R-:W-:Y:S01]  /*05c0*/  LOP3.LUT R4, R4, 0x70, RZ, 0xc0, !PT ;  /* 0x0000007004047812 */ /* 0x000fe200078ec0ff */
[----:B------:R-:W-:-:S03]  /*05d0*/  IMAD R53, R112, 0x20, R53 ;  /* 0x0000002070357824 */ /* 0x000fc600078e0235 */
[----:B------:R-:W-:Y:S01]  /*05e0*/  LOP3.LUT R4, R4, 0x3f8c, R5, 0xf8, !PT ;  /* 0x00003f8c04047812 */ /* 0x000fe200078ef805 */
[----:B------:R-:W-:-:S04]  /*05f0*/  IMAD.WIDE.U32 R52, R53, 0x4, R2 ;  /* 0x0000000435347825 */ /* 0x000fc800078e0002 */
[----:B------:R-:W-:Y:S02]  /*0600*/  IMAD.IADD R57, R55, 0x1, R4 ;  /* 0x0000000137397824 */ /* 0x000fe400078e0204 */
[----:B------:R-:W-:-:S03]  /*0610*/  IMAD.MOV.U32 R5, RZ, RZ, R113 ;  /* 0x000000ffff057224 */ /* 0x000fc600078e0071 */
[----:B------:R-:W-:Y:S01]  /*0620*/  @!PT LDS RZ, [RZ] ;  /* 0x00000000fffff984 */ /* 0x000fe20000000800 */
[----:B------:R-:W-:Y:S01]  /*0630*/  @!PT LDS RZ, [RZ] ;  /* 0x00000000fffff984 */ /* 0x000fe20000000800 */
[----:B------:R-:W-:Y:S01]  /*0640*/  @!PT LDS RZ, [RZ] ;  /* 0x00000000fffff984 */ /* 0x000fe20000000800 */
[----:B------:R3:W-:Y:S01]  /*0650*/  LDGSTS.E [R57], desc[UR6][R52.64] ;  /* 0x0000000034397fae */ /* 0x0007e2000b9a1006 */
[----:B------:R-:W-:Y:S05]  /*0660*/  @!P0 BRA `(.L_x_1) ;  /* 0x0000000000488947 */ /* 0x000fea0003800000 */
[--C-:B------:R-:W-:Y:S01]  /*0670*/  SHF.R.U32.HI R4, RZ, 0x5, R113.reuse ;  /* 0x00000005ff047819 */ /* 0x100fe20000011671 */
[----:B---3--:R-:W-:Y:S01]  /*0680*/  IMAD.SHL.U32 R52, R113, 0x80, RZ ;  /* 0x0000008071347824 */ /* 0x008fe200078e00ff */
[----:B------:R-:W-:-:S04]  /*0690*/  SHF.R.U32.HI R5, RZ, 0x2, R113 ;  /* 0x00000002ff057819 */ /* 0x000fc80000011671 */
        /* <DEDUP_REMOVED lines=10> */
[----:B------:R-:W-:-:S03]  /*0740*/  IMAD.IADD R5, R113, 0x1, R110 ;  /* 0x0000000171057824 */ /* 0x000fc600078e026e */
[----:B------:R-:W-:Y:S01]  /*0750*/  @!PT LDS RZ, [RZ] ;  /* 0x00000000fffff984 */ /* 0x000fe20000000800 */
[----:B------:R-:W-:Y:S01]  /*0760*/  @!PT LDS RZ, [RZ] ;  /* 0x00000000fffff984 */ /* 0x000fe20000000800 */
[----:B------:R-:W-:Y:S01]  /*0770*/  @!PT LDS RZ, [RZ] ;  /* 0x00000000fffff984 */ /* 0x000fe20000000800 */
[----:B------:R4:W-:Y:S04]  /*0780*/  LDGSTS.E [R55], desc[UR6][R52.64] ;  /* 0x0000000034377fae */ /* 0x0009e8000b9a1006 */
.L_x_1:
[----:B-1----:R-:W-:Y:S05]  /*0790*/  BSYNC.RECONVERGENT B0 ;  /* 0x0000000000007941 */ /* 0x002fea0003800200 */
.L_x_0:
[----:B------:R-:W1:Y:S01]  /*07a0*/  S2UR UR5, SR_CgaCtaId ;  /* 0x00000000000579c3 */ /* 0x000e620000008800 */
[C---:B------:R-:W-:Y:S01]  /*07b0*/  IMAD.IADD R59, R5.reuse, 0x1, R110 ;  /* 0x00000001053b7824 */ /* 0x040fe200078e026e */
[----:B------:R-:W-:Y:S01]  /*07c0*/  BSSY.RECONVERGENT B0, `(.L_x_2) ;  /* 0x0000051000007945 */ /* 0x000fe20003800200 */
[C---:B----4-:R-:W-:Y:S01]  /*07d0*/  IMAD.SHL.U32 R55, R5.reuse, 0x80, RZ ;  /* 0x0000008005377824 */ /* 0x050fe200078e00ff */
[----:B------:R-:W-:Y:S01]  /*07e0*/  LOP3.LUT R4, R5, 0x3, RZ, 0xc0, !PT ;  /* 0x0000000305047812 */ /* 0x000fe200078ec0ff */
[C-C-:B--23--:R-:W-:Y:S01]  /*07f0*/  IMAD R53, R110.reuse, 0x2, R5.reuse ;  /* 0x000000026e357824 */ /* 0x14cfe200078e0205 */
[----:B------:R-:W-:Y:S01]  /*0800*/  LOP3.LUT R52, R59, 0x3, RZ, 0xc0, !PT ;  /* 0x000000033b347812 */ /* 0x000fe200078ec0ff */
[C---:B------:R-:W-:Y:S01]  /*0810*/  IMAD R63, R110.reuse, 0x3, R5 ;  /* 0x000000036e3f7824 */ /* 0x040fe200078e0205 */
[----:B------:R-:W-:Y:S01]  /*0820*/  UMOV UR4, 0x400 ;  /* 0x0000040000047882 */ /* 0x000fe20000000000 */
[C-C-:B------:R-:W-:Y:S02]  /*0830*/  IMAD R57, R110.reuse, 0x100, R55.reuse ;  /* 0x000001006e397824 */ /* 0x140fe400078e0237 */
[----:B------:R-:W-:-:S02]  /*0840*/  IMAD R61, R110, 0x180, R55 ;  /* 0x000001806e3d7824 */ /* 0x000fc400078e0237 */
[----:B------:R-:W-:Y:S01]  /*0850*/  IMAD.SHL.U32 R67, R59, 0x80, RZ ;  /* 0x000000803b437824 */ /* 0x000fe200078e00ff */
[----:B-1----:R-:W-:-:S12]  /*0860*/  ULEA UR4, UR5, UR4, 0x18 ;  /* 0x0000000405047291 */ /* 0x002fd8000f8ec0ff */
.L_x_3:
[--C-:B------:R-:W-:Y:S02]  /*0870*/  SHF.R.U32.HI R54, RZ, 0x5, R5.reuse ;  /* 0x00000005ff367819 */ /* 0x100fe40000011605 */
[----:B-1----:R-:W-:Y:S02]  /*0880*/  SHF.R.U32.HI R69, RZ, 0x2, R5 ;  /* 0x00000002ff457819 */ /* 0x002fe40000011605 */
[--C-:B------:R-:W-:Y:S02]  /*0890*/  SHF.R.U32.HI R56, RZ, 0x5, R59.reuse ;  /* 0x00000005ff387819 */ /* 0x100fe4000001163b */
[----:B------:R-:W-:Y:S02]  /*08a0*/  SHF.R.U32.HI R71, RZ, 0x2, R59 ;  /* 0x00000002ff477819 */ /* 0x000fe4000001163b */
[--C-:B------:R-:W-:Y:S02]  /*08b0*/  SHF.R.U32.HI R66, RZ, 0x5, R63.reuse ;  /* 0x00000005ff427819 */ /* 0x100fe4000001163f */
[----:B------:R-:W-:-:S02]  /*08c0*/  SHF.R.U32.HI R79, RZ, 0x2, R63 ;  /* 0x00000002ff4f7819 */ /* 0x000fc4000001163f */
[--C-:B------:R-:W-:Y:S02]  /*08d0*/  SHF.R.U32.HI R60, RZ, 0x5, R53.reuse ;  /* 0x00000005ff3c7819 */ /* 0x100fe40000011635 */
[----:B------:R-:W-:Y:S02]  /*08e0*/  SHF.R.U32.HI R75, RZ, 0x2, R53 ;  /* 0x00000002ff4b7819 */ /* 0x000fe40000011635 */
[----:B------:R-:W-:Y:S02]  /*08f0*/  LOP3.LUT R54, R54, R69, RZ, 0x3c, !PT ;  /* 0x0000004536367212 */ /* 0x000fe400078e3cff */
[----:B------:R-:W-:Y:S02]  /*0900*/  LOP3.LUT R58, R56, R71, RZ, 0x3c, !PT ;  /* 0x00000047383a7212 */ /* 0x000fe400078e3cff */
[----:B------:R-:W-:Y:S01]  /*0910*/  LOP3.LUT R68, R66, R79, RZ, 0x3c, !PT ;  /* 0x0000004f42447212 */ /* 0x000fe200078e3cff */
[----:B------:R-:W-:Y:S01]  /*0920*/  IMAD.SHL.U32 R54, R54, 0x10, RZ ;  /* 0x0000001036367824 */ /* 0x000fe200078e00ff */
[----:B------:R-:W-:Y:S01]  /*0930*/  LOP3.LUT R69, R5, 0x1f, RZ, 0xc0, !PT ;  /* 0x0000001f05457812 */ /* 0x000fe200078ec0ff */
[----:B------:R-:W-:Y:S01]  /*0940*/  IMAD.SHL.U32 R58, R58, 0x10, RZ ;  /* 0x000000103a3a7824 */ /* 0x000fe200078e00ff */
[----:B------:R-:W-:Y:S01]  /*0950*/  LOP3.LUT R71, R59, 0x1f, RZ, 0xc0, !PT ;  /* 0x0000001f3b477812 */ /* 0x000fe200078ec0ff */
[----:B------:R-:W-:Y:S01]  /*0960*/  IMAD.SHL.U32 R68, R68, 0x10, RZ ;  /* 0x0000001044447824 */ /* 0x000fe200078e00ff */
[----:B------:R-:W-:Y:S01]  /*0970*/  LOP3.LUT R79, R53, 0x1f, RZ, 0xc0, !PT ;  /* 0x0000001f354f7812 */ /* 0x000fe200078ec0ff */
[----:B------:R-:W-:Y:S01]  /*0980*/  IMAD R69, R112, 0x20, R69 ;  /* 0x0000002070457824 */ /* 0x000fe200078e0245 */
[----:B------:R-:W-:Y:S01]  /*0990*/  LOP3.LUT R62, R60, R75, RZ, 0x3c, !PT ;  /* 0x0000004b3c3e7212 */ /* 0x000fe200078e3cff */
[C---:B------:R-:W-:Y:S01]  /*09a0*/  IMAD R75, R112.reuse, 0x20, R71 ;  /* 0x00000020704b7824 */ /* 0x040fe200078e0247 */
[----:B------:R-:W-:Y:S01]  /*09b0*/  LOP3.LUT R89, R63, 0x1f, RZ, 0xc0, !PT ;  /* 0x0000001f3f597812 */ /* 0x000fe200078ec0ff */
[----:B------:R-:W-:Y:S01]  /*09c0*/  IMAD R81, R112, 0x20, R79 ;  /* 0x0000002070517824 */ /* 0x000fe200078e024f */
[----:B------:R-:W-:Y:S01]  /*09d0*/  LOP3.LUT R56, R55, 0xff000, RZ, 0xc0, !PT ;  /* 0x000ff00037387812 */ /* 0x000fe200078ec0ff */
[----:B------:R-:W-:Y:S01]  /*09e0*/  IMAD.SHL.U32 R62, R62, 0x10, RZ ;  /* 0x000000103e3e7824 */ /* 0x000fe200078e00ff */
[----:B------:R-:W-:Y:S01]  /*09f0*/  LOP3.LUT R60, R67, 0xff000, RZ, 0xc0, !PT ;  /* 0x000ff000433c7812 */ /* 0x000fe200078ec0ff */
[----:B------:R-:W-:Y:S01]  /*0a00*/  IMAD R91, R112, 0x20, R89 ;  /* 0x00000020705b7824 */ /* 0x000fe200078e0259 */
[----:B------:R-:W-:Y:S01]  /*0a10*/  LOP3.LUT R66, R57, 0xff000, RZ, 0xc0, !PT ;  /* 0x000ff00039427812 */ /* 0x000fe200078ec0ff */
[----:B------:R-:W-:Y:S01]  /*0a20*/  IMAD.IADD R71, R56, 0x1, R69 ;  /* 0x0000000138477824 */ /* 0x000fe200078e0245 */
[----:B------:R-:W-:Y:S01]  /*0a30*/  LOP3.LUT R70, R61, 0xff000, RZ, 0xc0, !PT ;  /* 0x000ff0003d467812 */ /* 0x000fe200078ec0ff */
[----:B------:R-:W-:Y:S01]  /*0a40*/  IMAD.IADD R79, R60, 0x1, R75 ;  /* 0x000000013c4f7824 */ /* 0x000fe200078e024b */
[----:B------:R-:W-:Y:S01]  /*0a50*/  LOP3.LUT R56, R4, 0x1fe0, R5, 0xf8, !PT ;  /* 0x00001fe004387812 */ /* 0x000fe200078ef805 */
[----:B------:R-:W-:Y:S01]  /*0a60*/  IMAD.IADD R89, R66, 0x1, R81 ;  /* 0x0000000142597824 */ /* 0x000fe200078e0251 */
[----:B------:R-:W-:Y:S01]  /*0a70*/  LOP3.LUT R69, R54, 0x70, RZ, 0xc0, !PT ;  /* 0x0000007036457812 */ /* 0x000fe200078ec0ff */
[----:B------:R-:W-:Y:S01]  /*0a80*/  IMAD.IADD R93, R70, 0x1, R91 ;  /* 0x00000001465d7824 */ /* 0x000fe200078e025b */
[----:B------:R-:W-:Y:S01]  /*0a90*/  LOP3.LUT R60, R52, 0x1fe0, R59, 0xf8, !PT ;  /* 0x00001fe0343c7812 */ /* 0x000fe200078ef83b */
[----:B------:R-:W-:Y:S01]  /*0aa0*/  IMAD.SHL.U32 R81, R53, 0x4, RZ ;  /* 0x0000000435517824 */ /* 0x000fe200078e00ff */
[----:B------:R-:W-:Y:S01]  /*0ab0*/  LOP3.LUT R75, R58, 0x70, RZ, 0xc0, !PT ;  /* 0x000000703a4b7812 */ /* 0x000fe200078ec0ff */
[----:B------:R-:W-:Y:S01]  /*0ac0*/  IMAD.SHL.U32 R91, R63, 0x4, RZ ;  /* 0x000000043f5b7824 */ /* 0x000fe200078e00ff */
[----:B------:R-:W-:Y:S01]  /*0ad0*/  LOP3.LUT R62, R62, 0x70, RZ, 0xc0, !PT ;  /* 0x000000703e3e7812 */ /* 0x000fe200078ec0ff */
[----:B------:R-:W-:Y:S01]  /*0ae0*/  IMAD R56, R56, 0x4, R69 ;  /* 0x0000000438387824 */ /* 0x000fe200078e0245 */
[----:B------:R-:W-:Y:S01]  /*0af0*/  LOP3.LUT R68, R68, 0x70, RZ, 0xc0, !PT ;  /* 0x0000007044447812 */ /* 0x000fe200078ec0ff */
[----:B------:R-:W-:Y:S01]  /*0b00*/  IMAD R60, R60, 0x4, R75 ;  /* 0x000000043c3c7824 */ /* 0x000fe200078e024b */
[----:B------:R-:W-:Y:S01]  /*0b10*/  LOP3.LUT R62, R62, 0x7f8c, R81, 0xf8, !PT ;  /* 0x00007f8c3e3e7812 */ /* 0x000fe200078ef851 */
[----:B------:R-:W-:Y:S01]  /*0b20*/  IMAD.WIDE.U32 R74, R89, 0x4, R2 ;  /* 0x00000004594a7825 */ /* 0x000fe200078e0002 */
[----:B------:R-:W-:-:S02]  /*0b30*/  LOP3.LUT R54, R68, 0x7f8c, R91, 0xf8, !PT ;  /* 0x00007f8c44367812 */ /* 0x000fc400078ef85b */
[----:B------:R-:W-:Y:S01]  /*0b40*/  IADD3 R5, PT, PT, R110, R5, R110 ;  /* 0x000000056e057210 */ /* 0x000fe20007ffe06e */
[----:B------:R-:W-:-:S03]  /*0b50*/  IMAD.WIDE.U32 R68, R71, 0x4, R2 ;  /* 0x0000000447447825 */ /* 0x000fc600078e0002 */
[----:B------:R-:W-:Y:S01]  /*0b60*/  IADD3 R5, PT, PT, R110, R5, R110 ;  /* 0x000000056e057210 */ /* 0x000fe20007ffe06e */
[----:B------:R-:W-:Y:S02]  /*0b70*/  VIADD R81, R56, UR4 ;  /* 0x0000000438517c36 */ /* 0x000fe40008000000 */
[--C-:B------:R-:W-:Y:S01]  /*0b80*/  IMAD.WIDE.U32 R70, R79, 0x4, R2.reuse ;  /* 0x000000044f467825 */ /* 0x100fe200078e0002 */
[----:B------:R-:W-:Y:S02]  /*0b90*/  ISETP.GE.U32.AND P0, PT, R5, 0x2000, PT ;  /* 0x000020000500780c */ /* 0x000fe40003f06070 */
[----:B------:R-:W-:Y:S01]  /*0ba0*/  @!PT LDS RZ, [RZ] ;  /* 0x00000000fffff984 */ /* 0x000fe20000000800 */
[----:B------:R-:W-:Y:S01]  /*0bb0*/  @!PT LDS RZ, [RZ] ;  /* 0x00000000fffff984 */ /* 0x000fe20000000800 */
[----:B------:R-:W-:Y:S01]  /*0bc0*/  @!PT LDS RZ, [RZ] ;  /* 0x00000000fffff984 */ /* 0x000fe20000000800 */
[----:B------:R1:W-:Y:S01]  /*0bd0*/  LDGSTS.E [R81], desc[UR6][R68.64] ;  /* 0x0000000044517fae */ /* 0x0003e2000b9a1006 */
[----:B------:R-:W-:Y:S02]  /*0be0*/  VIADD R89, R60, UR4 ;  /* 0x000000043c597c36 */ /* 0x000fe40008000000 */
[----:B------:R-:W-:-:S03]  /*0bf0*/  IMAD.WIDE.U32 R78, R93, 0x4, R2 ;  /* 0x000000045d4e7825 */ /* 0x000fc600078e0002 */
[----:B------:R1:W-:Y:S01]  /*0c00*/  LDGSTS.E [R89], desc[UR6][R70.64] ;  /* 0x0000000046597fae */ /* 0x0003e2000b9a1006 */
[----:B------:R-:W-:Y:S02]  /*0c10*/  VIADD R91, R62, UR4 ;  /* 0x000000043e5b7c36 */ /* 0x000fe40008000000 */
[----:B------:R-:W-:Y:S02]  /*0c20*/  VIADD R93, R54, UR4 ;  /* 0x00000004365d7c36 */ /* 0x000fe40008000000 */
[C---:B------:R-:W-:Y:S01]  /*0c30*/  IMAD R53, R110.reuse, 0x4, R53 ;  /* 0x000000046e357824 */ /* 0x040fe200078e0235 */
[----:B------:R1:W-:Y:S01]  /*0c40*/  LDGSTS.E [R91], desc[UR6][R74.64] ;  /* 0x000000004a5b7fae */ /* 0x0003e2000b9a1006 */
[C---:B------:R-:W-:Y:S02]  /*0c50*/  IMAD R57, R110.reuse, 0x200, R57 ;  /* 0x000002006e397824 */ /* 0x040fe400078e0239 */
[C---:B------:R-:W-:Y:S01]  /*0c60*/  IMAD R63, R110.reuse, 0x4, R63 ;  /* 0x000000046e3f7824 */ /* 0x040fe200078e023f */
[----:B------:R1:W-:Y:S01]  /*0c70*/  LDGSTS.E [R93], desc[UR6][R78.64] ;  /* 0x000000004e5d7fae */ /* 0x0003e2000b9a1006 */
[----:B------:R-:W-:-:S02]  /*0c80*/  IMAD R61, R110, 0x200, R61 ;  /* 0x000002006e3d7824 */ /* 0x000fc400078e023d */
[C---:B------:R-:W-:Y:S02]  /*0c90*/  IMAD R67, R110.reuse, 0x200, R67 ;  /* 0x000002006e437824 */ /* 0x040fe400078e0243 */
[C---:B------:R-:W-:Y:S02]  /*0ca0*/  IMAD R59, R110.reuse, 0x4, R59 ;  /* 0x000000046e3b7824 */ /* 0x040fe400078e023b */
[----:B------:R-:W-:Y:S01]  /*0cb0*/  IMAD R55, R110, 0x200, R55 ;  /* 0x000002006e377824 */ /* 0x000fe200078e0237 */
[----:B------:R-:W-:Y:S06]  /*0cc0*/  @!P0 BRA `(.L_x_3) ;  /* 0xfffffff800e88947 */ /* 0x000fec000383ffff */
[----:B------:R-:W-:Y:S05]  /*0cd0*/  BSYNC.RECONVERGENT B0 ;  /* 0x0000000000007941 */ /* 0x000fea0003800200 */
.L_x_2:
[----:B------:R-:W2:Y:S01]  /*0ce0*/  S2R R109, SR_CTAID.X ;  /* 0x00000000006d7919 */ /* 0x000ea20000002500 */
[----:B------:R-:W3:Y:S01]  /*0cf0*/  LDC.64 R2, c[0x0][0x388] ;  /* 0x0000e200ff027b82 */ /* 0x000ee20000000a00 */
[----:B------:R-:W-:Y:S01]  /*0d00*/  ISETP.NE.AND P0, PT, R0, 0x2, PT ;  /* 0x000000020000780c */ /* 0x000fe20003f05270 */
[----:B------:R-:W-:Y:S01]  /*0d10*/  BSSY.RECONVERGENT B0, `(.L_x_4) ;  /* 0x000003d000007945 */ /* 0x000fe20003800200 */
[----:B--2---:R-:W-:-:S04]  /*0d20*/  IMAD.SHL.U32 R5, R109, 0x80, RZ ;  /* 0x000000806d057824 */ /* 0x004fc800078e00ff */
[----:B---3--:R-:W-:-:S07]  /*0d30*/  IMAD.WIDE.U32 R2, R5, 0x2, R2 ;  /* 0x0000000205027825 */ /* 0x008fce00078e0002 */
[----:B------:R-:W-:Y:S05]  /*0d40*/  @!P0 BRA `(.L_x_5) ;  /* 0x0000000000e48947 */ /* 0x000fea0003800000 */
[--C-:B------:R-:W-:Y:S01]  /*0d50*/  SHF.R.U32.HI R4, RZ, 0x6, R111.reuse ;  /* 0x00000006ff047819 */ /* 0x100fe2000001166f */
[C---:B------:R-:W-:Y:S01]  /*0d60*/  IMAD.SHL.U32 R52, R111.reuse, 0x40, RZ ;  /* 0x000000406f347824 */ /* 0x040fe200078e00ff */
[--C-:B------:R-:W-:Y:S02]  /*0d70*/  SHF.R.U32.HI R5, RZ, 0x2, R111.reuse ;  /* 0x00000002ff057819 */ /* 0x100fe4000001166f */
[----:B------:R-:W-:Y:S02]  /*0d80*/  ISETP.NE.AND P0, PT, R0, 0x3, PT ;  /* 0x000000030000780c */ /* 0x000fe40003f05270 */
[----:B------:R-:W-:Y:S02]  /*0d90*/  LOP3.LUT R4, R4, R5, RZ, 0x3c, !PT ;  /* 0x0000000504047212 */ /* 0x000fe400078e3cff */
[----:B------:R-:W-:Y:S02]  /*0da0*/  LOP3.LUT R5, R111, 0xf03f, R52, 0xc8, !PT ;  /* 0x0000f03f6f057812 */ /* 0x000fe400078ec834 */
[----:B------:R-:W-:Y:S01]  /*0db0*/  LOP3.LUT R111, R114, 0x3e0, R111, 0xf8, !PT ;  /* 0x000003e0726f7812 */ /* 0x000fe200078ef86f */
[----:B------:R-:W-:-:S02]  /*0dc0*/  IMAD.SHL.U32 R4, R4, 0x10, RZ ;  /* 0x0000001004047824 */ /* 0x000fc400078e00ff */
[----:B------:R-:W-:-:S03]  /*0dd0*/  IMAD R5, R112, 0x40000, R5 ;  /* 0x0004000070057824 */ /* 0x000fc600078e0205 */
[----:B------:R-:W-:-:S05]  /*0de0*/  LOP3.LUT R4, R4, 0x70, RZ, 0xc0, !PT ;  /* 0x0000007004047812 */ /* 0x000fca00078ec0ff */
[----:B------:R-:W-:Y:S02]  /*0df0*/  IMAD R111, R111, 0x4, R4 ;  /* 0x000000046f6f7824 */ /* 0x000fe400078e0204 */
[----:B------:R-:W-:-:S04]  /*0e00*/  IMAD.WIDE.U32 R4, R5, 0x4, R2 ;  /* 0x0000000405047825 */ /* 0x000fc800078e0002 */
[----:B------:R-:W-:Y:S02]  /*0e10*/  VIADD R53, R111, UR4 ;  /* 0x000000046f357c36 */ /* 0x000fe40008000000 */
[----:B------:R-:W-:-:S03]  /*0e20*/  IMAD.MOV.U32 R111, RZ, RZ, R117 ;  /* 0x000000ffff6f7224 */ /* 0x000fc600078e0075 */
[----:B------:R-:W-:Y:S01]  /*0e30*/  @!PT LDS RZ, [RZ] ;  /* 0x00000000fffff984 */ /* 0x000fe20000000800 */
[----:B------:R-:W-:Y:S01]  /*0e40*/  @!PT LDS RZ, [RZ] ;  /* 0x00000000fffff984 */ /* 0x000fe20000000800 */
[----:B------:R-:W-:Y:S01]  /*0e50*/  @!PT LDS RZ, [RZ] ;  /* 0x00000000fffff984 */ /* 0x000fe20000000800 */
[----:B------:R2:W-:Y:S01]  /*0e60*/  LDGSTS.E [R53+0x8000], desc[UR6][R4.64] ;  /* 0x0800000004357fae */ /* 0x0005e2000b9a1006 */
[----:B------:R-:W-:Y:S05]  /*0e70*/  @!P0 BRA `(.L_x_5) ;  /* 0x0000000000988947 */ /* 0x000fea0003800000 */
[--C-:B--2---:R-:W-:Y:S01]  /*0e80*/  SHF.R.U32.HI R4, RZ, 0x6, R117.reuse ;  /* 0x00000006ff047819 */ /* 0x104fe20000011675 */
[C---:B------:R-:W-:Y:S01]  /*0e90*/  IMAD.SHL.U32 R52, R117.reuse, 0x40, RZ ;  /* 0x0000004075347824 */ /* 0x040fe200078e00ff */
[----:B------:R-:W-:Y:S01]  /*0ea0*/  SHF.R.U32.HI R5, RZ, 0x2, R117 ;  /* 0x00000002ff057819 */ /* 0x000fe20000011675 */
[C---:B------:R-:W-:Y:S01]  /*0eb0*/  IMAD.SHL.U32 R53, R117.reuse, 0x4, RZ ;  /* 0x0000000475357824 */ /* 0x040fe200078e00ff */
[----:B------:R-:W-:Y:S01]  /*0ec0*/  ISETP.NE.AND P0, PT, R0, RZ, PT ;  /* 0x000000ff0000720c */ /* 0x000fe20003f05270 */
[----:B------:R-:W-:Y:S01]  /*0ed0*/  IMAD.MOV.U32 R111, RZ, RZ, R113 ;  /* 0x000000ffff6f7224 */ /* 0x000fe200078e0071 */
[----:B------:R-:W-:Y:S02]  /*0ee0*/  LOP3.LUT R4, R4, R5, RZ, 0x3c, !PT ;  /* 0x0000000504047212 */ /* 0x000fe400078e3cff */
[----:B------:R-:W-:-:S03]  /*0ef0*/  LOP3.LUT R5, R117, 0x3f, RZ, 0xc0, !PT ;  /* 0x0000003f75057812 */ /* 0x000fc600078ec0ff */
[----:B------:R-:W-:Y:S01]  /*0f00*/  IMAD.SHL.U32 R4, R4, 0x10, RZ ;  /* 0x0000001004047824 */ /* 0x000fe200078e00ff */
[----:B------:R-:W-:-:S04]  /*0f10*/  LOP3.LUT R5, R5, 0x3f000, R52, 0xf8, !PT ;  /* 0x0003f00005057812 */ /* 0x000fc800078ef834 */
[----:B------:R-:W-:Y:S01]  /*0f20*/  LOP3.LUT R4, R4, 0x70, RZ, 0xc0, !PT ;  /* 0x0000007004047812 */ /* 0x000fe200078ec0ff */
[----:B------:R-:W-:-:S03]  /*0f30*/  IMAD R5, R112, 0x40000, R5 ;  /* 0x0004000070057824 */ /* 0x000fc600078e0205 */
[----:B------:R-:W-:Y:S01]  /*0f40*/  LOP3.LUT R52, R4, 0x3f8c, R53, 0xf8, !PT ;  /* 0x00003f8c04347812 */ /* 0x000fe200078ef835 */
[----:B------:R-:W-:-:S04]  /*0f50*/  IMAD.WIDE.U32 R4, R5, 0x4, R2 ;  /* 0x0000000405047825 */ /* 0x000fc800078e0002 */
[----:B------:R-:W-:-:S05]  /*0f60*/  VIADD R53, R52, UR4 ;  /* 0x0000000434357c36 */ /* 0x000fca0008000000 */
[----:B------:R-:W-:Y:S01]  /*0f70*/  @!PT LDS RZ, [RZ] ;  /* 0x00000000fffff984 */ /* 0x000fe20000000800 */
[----:B------:R-:W-:Y:S01]  /*0f80*/  @!PT LDS RZ, [RZ] ;  /* 0x00000000fffff984 */ /* 0x000fe20000000800 */
[----:B------:R-:W-:Y:S01]  /*0f90*/  @!PT LDS RZ, [RZ] ;  /* 0x00000000fffff984 */ /* 0x000fe20000000800 */
[----:B------:R3:W-:Y:S01]  /*0fa0*/  LDGSTS.E [R53+0x8000], desc[UR6][R4.64] ;  /* 0x0800000004357fae */ /* 0x0007e2000b9a1006 */
[----:B------:R-:W-:Y:S05]  /*0fb0*/  @!P0 BRA `(.L_x_5) ;  /* 0x0000000000488947 */ /* 0x000fea0003800000 */
[--C-:B---3--:R-:W-:Y:S01]  /*0fc0*/  SHF.R.U32.HI R4, RZ, 0x6, R113.reuse ;  /* 0x00000006ff047819 */ /* 0x108fe20000011671 */
[C---:B------:R-:W-:Y:S01]  /*0fd0*/  IMAD.SHL.U32 R52, R113.reuse, 0x40, RZ ;  /* 0x0000004071347824 */ /* 0x040fe200078e00ff */
[----:B------:R-:W-:Y:S01]  /*0fe0*/  SHF.R.U32.HI R5, RZ, 0x2, R113 ;  /* 0x00000002ff057819 */ /* 0x000fe20000011671 */
[C---:B------:R-:W-:Y:S02]  /*0ff0*/  IMAD.SHL.U32 R53, R113.reuse, 0x4, RZ ;  /* 0x0000000471357824 */ /* 0x040fe400078e00ff */
[C---:B------:R-:W-:Y:S01]  /*1000*/  IMAD.IADD R111, R113.reuse, 0x1, R110 ;  /* 0x00000001716f7824 */ /* 0x040fe200078e026e */
        /* <DEDUP_REMOVED lines=12> */
[----:B------:R4:W-:Y:S02]  /*10d0*/  LDGSTS.E [R53+0x8000], desc[UR6][R4.64] ;  /* 0x0800000004357fae */ /* 0x0009e4000b9a1006 */
.L_x_5:
[----:B------:R-:W-:Y:S05]  /*10e0*/  BSYNC.RECONVERGENT B0 ;  /* 0x0000000000007941 */ /* 0x000fea0003800200 */
.L_x_4:
[C---:B--234-:R-:W-:Y:S01]  /*10f0*/  IMAD.IADD R5, R111.reuse, 0x1, R110 ;  /* 0x000000016f057824 */ /* 0x05cfe200078e026e */
[----:B------:R-:W-:Y:S01]  /*1100*/  BSSY.RECONVERGENT B0, `(.L_x_6) ;  /* 0x0000048000007945 */ /* 0x000fe20003800200 */
[----:B------:R-:W-:-:S03]  /*1110*/  LOP3.LUT R4, R111, 0x3, RZ, 0xc0, !PT ;  /* 0x000000036f047812 */ /* 0x000fc600078ec0ff */
[----:B------:R-:W-:-:S07]  /*1120*/  LOP3.LUT R5, R5, 0x3, RZ, 0xc0, !PT ;  /* 0x0000000305057812 */ /* 0x000fce00078ec0ff */
.L_x_7:
[--C-:B------:R-:W-:Y:S01]  /*1130*/  SHF.R.U32.HI R52, RZ, 0x6, R111.reuse ;  /* 0x00000006ff347819 */ /* 0x100fe2000001166f */
[C---:B--2---:R-:W-:Y:S01]  /*1140*/  IMAD.SHL.U32 R54, R111.reuse, 0x40, RZ ;  /* 0x000000406f367824 */ /* 0x044fe200078e00ff */
[--C-:B------:R-:W-:Y:S01]  /*1150*/  SHF.R.U32.HI R55, RZ, 0x2, R111.reuse ;  /* 0x00000002ff377819 */ /* 0x100fe2000001166f */
[----:B------:R-:W-:Y:S01]  /*1160*/  IMAD.IADD R56, R110, 0x1, R111 ;  /* 0x000000016e387824 */ /* 0x000fe200078e026f */
[----:B------:R-:W-:Y:S02]  /*1170*/  LOP3.LUT R53, R111, 0x3f, RZ, 0xc0, !PT ;  /* 0x0000003f6f357812 */ /* 0x000fe400078ec0ff */
[----:B------:R-:W-:Y:S01]  /*1180*/  LOP3.LUT R52, R52, R55, RZ, 0x3c, !PT ;  /* 0x0000003734347212 */ /* 0x000fe200078e3cff */
[----:B------:R-:W-:Y:S01]  /*1190*/  IMAD.SHL.U32 R57, R56, 0x40, RZ ;  /* 0x0000004038397824 */ /* 0x000fe200078e00ff */
[----:B------:R-:W-:Y:S01]  /*11a0*/  LOP3.LUT R54, R54, 0x3f000, RZ, 0xc0, !PT ;  /* 0x0003f00036367812 */ /* 0x000fe200078ec0ff */
[----:B------:R-:W-:Y:S01]  /*11b0*/  IMAD R53, R112, 0x40000, R53 ;  /* 0x0004000070357824 */ /* 0x000fe200078e0235 */
[C---:B------:R-:W-:Y:S01]  /*11c0*/  LOP3.LUT R55, R56.reuse, 0x3f, RZ, 0xc0, !PT ;  /* 0x0000003f38377812 */ /* 0x040fe200078ec0ff */
[----:B------:R-:W-:Y:S01]  /*11d0*/  IMAD.IADD R61, R56, 0x1, R110 ;  /* 0x00000001383d7824 */ /* 0x000fe200078e026e */
[--C-:B------:R-:W-:Y:S01]  /*11e0*/  SHF.R.U32.HI R58, RZ, 0x6, R56.reuse ;  /* 0x00000006ff3a7819 */ /* 0x100fe20000011638 */
[----:B------:R-:W-:Y:S01]  /*11f0*/  IMAD.SHL.U32 R52, R52, 0x10, RZ ;  /* 0x0000001034347824 */ /* 0x000fe200078e00ff */
[----:B------:R-:W-:Y:S01]  /*1200*/  SHF.R.U32.HI R59, RZ, 0x2, R56 ;  /* 0x00000002ff3b7819 */ /* 0x000fe20000011638 */
[----:B------:R-:W-:Y:S01]  /*1210*/  IMAD R55, R112, 0x40000, R55 ;  /* 0x0004000070377824 */ /* 0x000fe200078e0237 */
[----:B------:R-:W-:Y:S01]  /*1220*/  LOP3.LUT R60, R57, 0x3f000, RZ, 0xc0, !PT ;  /* 0x0003f000393c7812 */ /* 0x000fe200078ec0ff */
[----:B------:R-:W-:Y:S01]  /*1230*/  IMAD.IADD R57, R54, 0x1, R53 ;  /* 0x0000000136397824 */ /* 0x000fe200078e0235 */
[----:B------:R-:W-:Y:S01]  /*1240*/  LOP3.LUT R58, R58, R59, RZ, 0x3c, !PT ;  /* 0x0000003b3a3a7212 */ /* 0x000fe200078e3cff */
[C-C-:B------:R-:W-:Y:S01]  /*1250*/  IMAD.IADD R53, R61.reuse, 0x1, R110.reuse ;  /* 0x000000013d357824 */ /* 0x140fe200078e026e */
[----:B------:R-:W-:Y:S01]  /*1260*/  SHF.R.U32.HI R67, RZ, 0x2, R61 ;  /* 0x00000002ff437819 */ /* 0x000fe2000001163d */
[----:B------:R-:W-:Y:S01]  /*1270*/  IMAD.IADD R59, R60, 0x1, R55 ;  /* 0x000000013c3b7824 */ /* 0x000fe200078e0237 */
[----:B------:R-:W-:Y:S01]  /*1280*/  SHF.R.U32.HI R60, RZ, 0x6, R61 ;  /* 0x00000006ff3c7819 */ /* 0x000fe2000001163d */
[C---:B------:R-:W-:Y:S01]  /*1290*/  IMAD.SHL.U32 R62, R61.reuse, 0x40, RZ ;  /* 0x000000403d3e7824 */ /* 0x040fe200078e00ff */
[C---:B------:R-:W-:Y:S01]  /*12a0*/  LOP3.LUT R63, R61.reuse, 0x3f, RZ, 0xc0, !PT ;  /* 0x0000003f3d3f7812 */ /* 0x040fe200078ec0ff */
[----:B------:R-:W-:Y:S01]  /*12b0*/  IMAD.SHL.U32 R58, R58, 0x10, RZ ;  /* 0x000000103a3a7824 */ /* 0x000fe200078e00ff */
[--C-:B------:R-:W-:Y:S01]  /*12c0*/  SHF.R.U32.HI R66, RZ, 0x6, R53.reuse ;  /* 0x00000006ff427819 */ /* 0x100fe20000011635 */
[----:B------:R-:W-:Y:S01]  /*12d0*/  IMAD.SHL.U32 R61, R61, 0x4, RZ ;  /* 0x000000043d3d7824 */ /* 0x000fe200078e00ff */
[----:B-1----:R-:W-:Y:S01]  /*12e0*/  SHF.R.U32.HI R69, RZ, 0x2, R53 ;  /* 0x00000002ff457819 */ /* 0x002fe20000011635 */
[----:B------:R-:W-:Y:S01]  /*12f0*/  IMAD R63, R112, 0x40000, R63 ;  /* 0x00040000703f7824 */ /* 0x000fe200078e023f */
[----:B------:R-:W-:Y:S01]  /*1300*/  LOP3.LUT R54, R4, 0xfe0, R111, 0xf8, !PT ;  /* 0x00000fe004367812 */ /* 0x000fe200078ef86f */
[----:B------:R-:W-:Y:S01]  /*1310*/  IMAD.IADD R111, R53, 0x1, R110 ;  /* 0x00000001356f7824 */ /* 0x000fe200078e026e */
[----:B------:R-:W-:-:S02]  /*1320*/  LOP3.LUT R55, R52, 0x70, RZ, 0xc0, !PT ;  /* 0x0000007034377812 */ /* 0x000fc400078ec0ff */
[----:B------:R-:W-:Y:S02]  /*1330*/  LOP3.LUT R62, R62, 0x3f000, RZ, 0xc0, !PT ;  /* 0x0003f0003e3e7812 */ /* 0x000fe400078ec0ff */
[----:B------:R-:W-:Y:S01]  /*1340*/  LOP3.LUT R60, R60, R67, RZ, 0x3c, !PT ;  /* 0x000000433c3c7212 */ /* 0x000fe200078e3cff */
[----:B------:R-:W-:Y:S01]  /*1350*/  IMAD R52, R54, 0x4, R55 ;  /* 0x0000000436347824 */ /* 0x000fe200078e0237 */
[----:B------:R-:W-:Y:S01]  /*1360*/  LOP3.LUT R66, R66, R69, RZ, 0x3c, !PT ;  /* 0x0000004542427212 */ /* 0x000fe200078e3cff */
[C---:B------:R-:W-:Y:S01]  /*1370*/  IMAD.SHL.U32 R54, R53.reuse, 0x40, RZ ;  /* 0x0000004035367824 */ /* 0x040fe200078e00ff */
[----:B------:R-:W-:Y:S01]  /*1380*/  LOP3.LUT R55, R58, 0x70, RZ, 0xc0, !PT ;  /* 0x000000703a377812 */ /* 0x000fe200078ec0ff */
[----:B------:R-:W-:Y:S01]  /*1390*/  IMAD.IADD R67, R62, 0x1, R63 ;  /* 0x000000013e437824 */ /* 0x000fe200078e023f */
[----:B------:R-:W-:Y:S01]  /*13a0*/  LOP3.LUT R63, R53, 0x3f, RZ, 0xc0, !PT ;  /* 0x0000003f353f7812 */ /* 0x000fe200078ec0ff */
[----:B------:R-:W-:Y:S01]  /*13b0*/  IMAD.SHL.U32 R60, R60, 0x10, RZ ;  /* 0x000000103c3c7824 */ /* 0x000fe200078e00ff */
        /* <DEDUP_REMOVED lines=9> */
[----:B------:R-:W-:Y:S01]  /*1450*/  IMAD.IADD R71, R58, 0x1, R63 ;  /* 0x000000013a477824 */ /* 0x000fe200078e023f */
[----:B------:R-:W-:Y:S01]  /*1460*/  LOP3.LUT R66, R66, 0x3f8c, R69, 0xf8, !PT ;  /* 0x00003f8c42427812 */ /* 0x000fe200078ef845 */
[----:B------:R-:W-:Y:S01]  /*1470*/  IMAD.WIDE.U32 R54, R57, 0x4, R2 ;  /* 0x0000000439367825 */ /* 0x000fe200078e0002 */
[----:B------:R-:W-:-:S03]  /*1480*/  ISETP.GE.U32.AND P0, PT, R111, 0x1000, PT ;  /* 0x000010006f00780c */ /* 0x000fc60003f06070 */
[----:B------:R-:W-:-:S04]  /*1490*/  IMAD.WIDE.U32 R56, R59, 0x4, R2 ;  /* 0x000000043b387825 */ /* 0x000fc800078e0002 */
[----:B------:R-:W-:Y:S02]  /*14a0*/  VIADD R63, R52, UR4 ;  /* 0x00000004343f7c36 */ /* 0x000fe40008000000 */
[----:B------:R-:W-:-:S03]  /*14b0*/  IMAD.WIDE.U32 R58, R67, 0x4, R2 ;  /* 0x00000004433a7825 */ /* 0x000fc600078e0002 */
[----:B------:R-:W-:Y:S01]  /*14c0*/  @!PT LDS RZ, [RZ] ;  /* 0x00000000fffff984 */ /* 0x000fe20000000800 */
[----:B------:R-:W-:Y:S01]  /*14d0*/  @!PT LDS RZ, [RZ] ;  /* 0x00000000fffff984 */ /* 0x000fe20000000800 */
[----:B------:R-:W-:Y:S01]  /*14e0*/  @!PT LDS RZ, [RZ] ;  /* 0x00000000fffff984 */ /* 0x000fe20000000800 */
[----:B------:R2:W-:Y:S01]  /*14f0*/  LDGSTS.E [R63+0x8000], desc[UR6][R54.64] ;  /* 0x08000000363f7fae */ /* 0x0005e2000b9a1006 */
[----:B------:R-:W-:Y:S02]  /*1500*/  VIADD R67, R60, UR4 ;  /* 0x000000043c437c36 */ /* 0x000fe40008000000 */
[----:B------:R-:W-:-:S03]  /*1510*/  IMAD.WIDE.U32 R60, R71, 0x4, R2 ;  /* 0x00000004473c7825 */ /* 0x000fc600078e0002 */
[----:B------:R2:W-:Y:S01]  /*1520*/  LDGSTS.E [R67+0x8000], desc[UR6][R56.64] ;  /* 0x0800000038437fae */ /* 0x0005e2000b9a1006 */
[----:B------:R-:W-:Y:S02]  /*1530*/  VIADD R69, R62, UR4 ;  /* 0x000000043e457c36 */ /* 0x000fe40008000000 */
[----:B------:R-:W-:-:S03]  /*1540*/  VIADD R71, R66, UR4 ;  /* 0x0000000442477c36 */ /* 0x000fc60008000000 */
[----:B------:R2:W-:Y:S04]  /*1550*/  LDGSTS.E [R69+0x8000], desc[UR6][R58.64] ;  /* 0x080000003a457fae */ /* 0x0005e8000b9a1006 */
[----:B------:R2:W-:Y:S01]  /*1560*/  LDGSTS.E [R71+0x8000], desc[UR6][R60.64] ;  /* 0x080000003c477fae */ /* 0x0005e2000b9a1006 */
[----:B------:R-:W-:Y:S05]  /*1570*/  @!P0 BRA `(.L_x_7) ;  /* 0xfffffff800ec8947 */ /* 0x000fea000383ffff */
[----:B------:R-:W-:Y:S05]  /*1580*/  BSYNC.RECONVERGENT B0 ;  /* 0x0000000000007941 */ /* 0x000fea0003800200 */
.L_x_6:
[----:B------:R-:W1:Y:S01]  /*1590*/  S2R R111, SR_TID.X ;  /* 0x00000000006f7919 */ /* 0x000e620000002100 */
[----:B------:R-:W-:Y:S01]  /*15a0*/  VIADD R112, R112, 0x1 ;  /* 0x0000000170707836 */ /* 0x000fe20000000000 */
[----:B------:R-:W0:Y:S04]  /*15b0*/  LDGDEPBAR ;  /* 0x00000000000079af */ /* 0x000e280000000000 */
[----:B------:R-:W-:Y:S01]  /*15c0*/  ISETP.NE.AND P0, PT, R112, 0x80, PT ;  /* 0x000000807000780c */ /* 0x000fe20003f05270 */
[----:B------:R-:W-:-:S04]  /*15d0*/  DEPBAR.LE SB0, 0x0 ;  /* 0x000080000000791a */ /* 0x000fc80000000000 */
[--C-:B-1----:R-:W-:Y:S01]  /*15e0*/  SHF.R.U32.HI R2, RZ, 0x4, R111.reuse ;  /* 0x00000004ff027819 */ /* 0x102fe2000001166f */
[C---:B------:R-:W-:Y:S01]  /*15f0*/  IMAD.SHL.U32 R116, R111.reuse, 0x40, RZ ;  /* 0x000000406f747824 */ /* 0x040fe200078e00ff */
[C---:B------:R-:W-:Y:S01]  /*1600*/  LOP3.LUT R3, R111.reuse, 0x7, RZ, 0xc0, !PT ;  /* 0x000000076f037812 */ /* 0x040fe200078ec0ff */
[----:B------:R-:W-:Y:S01]  /*1610*/  IMAD.SHL.U32 R4, R111, 0x4, RZ ;  /* 0x000000046f047824 */ /* 0x000fe200078e00ff */
[----:B------:R-:W-:Y:S02]  /*1620*/  SHF.R.U32.HI R90, RZ, 0x2, R111 ;  /* 0x00000002ff5a7819 */ /* 0x000fe4000001166f */
[----:B------:R-:W-:Y:S01]  /*1630*/  LOP3.LUT R53, R3, 0x1, R2, 0x78, !PT ;  /* 0x0000000103357812 */ /* 0x000fe200078e7802 */
[C---:B------:R-:W-:Y:S01]  /*1640*/  IMAD.SHL.U32 R2, R111.reuse, 0x20, RZ ;  /* 0x000000206f027824 */ /* 0x040fe200078e00ff */
[----:B------:R-:W-:Y:S02]  /*1650*/  LOP3.LUT R3, R111, 0x20, RZ, 0xc0, !PT ;  /* 0x000000206f037812 */ /* 0x000fe400078ec0ff */
[----:B------:R-:W-:Y:S01]  /*1660*/  LOP3.LUT R116, R116, 0x3c0, RZ, 0xc0, !PT ;  /* 0x000003c074747812 */ /* 0x000fe200078ec0ff */
[----:B------:R-:W-:Y:S01]  /*1670*/  IMAD.SHL.U32 R53, R53, 0x4, RZ ;  /* 0x0000000435357824 */ /* 0x000fe200078e00ff */
[----:B------:R-:W-:-:S02]  /*1680*/  LOP3.LUT R5, R2, 0x79e0, RZ, 0xc0, !PT ;  /* 0x000079e002057812 */ /* 0x000fc400078ec0ff */
[C-C-:B------:R-:W-:Y:S02]  /*1690*/  LOP3.LUT R2, R3.reuse, 0x1c, R116.reuse, 0xfe, !PT ;  /* 0x0000001c03027812 */ /* 0x140fe400078efe74 */
[C-C-:B------:R-:W-:Y:S02]  /*16a0*/  LOP3.LUT R52, R3.reuse, 0x18, R116.reuse, 0xfe, !PT ;  /* 0x0000001803347812 */ /* 0x140fe400078efe74 */
[C-C-:B--2---:R-:W-:Y:S02]  /*16b0*/  LOP3.LUT R56, R3.reuse, 0x14, R116.reuse, 0xfe, !PT ;  /* 0x0000001403387812 */ /* 0x144fe400078efe74 */
[C-C-:B------:R-:W-:Y:S02]  /*16c0*/  LOP3.LUT R58, R3.reuse, 0x10, R116.reuse, 0xfe, !PT ;  /* 0x00000010033a7812 */ /* 0x140fe400078efe74 */
[C-C-:B------:R-:W-:Y:S02]  /*16d0*/  LOP3.LUT R60, R3.reuse, 0xc, R116.reuse, 0xfe, !PT ;  /* 0x0000000c033c7812 */ /* 0x140fe400078efe74 */
[----:B------:R-:W-:-:S02]  /*16e0*/  LOP3.LUT R62, R3, 0x8, R116, 0xfe, !PT ;  /* 0x00000008033e7812 */ /* 0x000fc400078efe74 */
[----:B------:R-:W-:Y:S02]  /*16f0*/  LOP3.LUT R66, R3, 0x4, R116, 0xfe, !PT ;  /* 0x0000000403427812 */ /* 0x000fe400078efe74 */
[----:B------:R-:W-:Y:S02]  /*1700*/  LOP3.LUT R99, R2, 0x20, RZ, 0xc0, !PT ;  /* 0x0000002002637812 */ /* 0x000fe400078ec0ff */
[----:B------:R-:W-:Y:S02]  /*1710*/  LOP3.LUT R54, R4, 0x1c, RZ, 0xc0, !PT ;  /* 0x0000001c04367812 */ /* 0x000fe400078ec0ff */
[----:B------:R-:W-:Y:S02]  /*1720*/  LOP3.LUT R107, R52, 0x20, RZ, 0xc0, !PT ;  /* 0x00000020346b7812 */ /* 0x000fe400078ec0ff */
[----:B------:R-:W-:Y:S02]  /*1730*/  LOP3.LUT R123, R56, 0x20, RZ, 0xc0, !PT ;  /* 0x00000020387b7812 */ /* 0x000fe400078ec0ff */
[----:B------:R-:W-:-:S02]  /*1740*/  LOP3.LUT R101, R58, 0x20, RZ, 0xc0, !PT ;  /* 0x000000203a657812 */ /* 0x000fc400078ec0ff */
[----:B------:R-:W-:Y:S02]  /*1750*/  LOP3.LUT R121, R60, 0x20, RZ, 0xc0, !PT ;  /* 0x000000203c797812 */ /* 0x000fe400078ec0ff */
[----:B------:R-:W-:Y:S02]  /*1760*/  LOP3.LUT R119, R62, 0x20, RZ, 0xc0, !PT ;  /* 0x000000203e777812 */ /* 0x000fe400078ec0ff */
[----:B------:R-:W-:Y:S02]  /*1770*/  LOP3.LUT R91, R66, 0x20, RZ, 0xc0, !PT ;  /* 0x00000020425b7812 */ /* 0x000fe400078ec0ff */
[--C-:B------:R-:W-:Y:S02]  /*1780*/  LOP3.LUT R99, R99, 0x1c, R4.reuse, 0xf4, !PT ;  /* 0x0000001c63637812 */ /* 0x100fe400078ef404 */
[C---:B------:R-:W-:Y:S02]  /*1790*/  LOP3.LUT R125, R3.reuse, 0x1c, R4, 0xf8, !PT ;  /* 0x0000001c037d7812 */ /* 0x040fe400078ef804 */
[----:B------:R-:W-:-:S02]  /*17a0*/  LOP3.LUT R4, R3, 0x3c0, R116, 0xc8, !PT ;  /* 0x000003c003047812 */ /* 0x000fc400078ec874 */
[--C-:B------:R-:W-:Y:S02]  /*17b0*/  LOP3.LUT R107, R107, 0x18, R54.reuse, 0xf6, !PT ;  /* 0x000000186b6b7812 */ /* 0x100fe400078ef636 */
[--C-:B------:R-:W-:Y:S02]  /*17c0*/  LOP3.LUT R123, R123, 0x14, R54.reuse, 0xf6, !PT ;  /* 0x000000147b7b7812 */ /* 0x100fe400078ef636 */
[--C-:B------:R-:W-:Y:S02]  /*17d0*/  LOP3.LUT R101, R101, 0x10, R54.reuse, 0xf6, !PT ;  /* 0x0000001065657812 */ /* 0x100fe400078ef636 */
[--C-:B------:R-:W-:Y:S02]  /*17e0*/  LOP3.LUT R121, R121, 0xc, R54.reuse, 0xf6, !PT ;  /* 0x0000000c79797812 */ /* 0x100fe400078ef636 */
[--C-:B------:R-:W-:Y:S02]  /*17f0*/  LOP3.LUT R119, R119, 0x8, R54.reuse, 0xf6, !PT ;  /* 0x0000000877777812 */ /* 0x100fe400078ef636 */
[----:B------:R-:W-:-:S02]  /*1800*/  LOP3.LUT R91, R91, 0x4, R54, 0xf6, !PT ;  /* 0x000000045b5b7812 */ /* 0x000fc400078ef636 */
[C---:B------:R-:W-:Y:S02]  /*1810*/  LOP3.LUT R90, R5.reuse, 0x4, R90, 0xf8, !PT ;  /* 0x00000004055a7812 */ /* 0x040fe400078ef85a */
[----:B------:R-:W-:Y:S02]  /*1820*/  LOP3.LUT R4, R4, R125, RZ, 0xfc, !PT ;  /* 0x0000007d04047212 */ /* 0x000fe400078efcff */
[----:B------:R-:W-:Y:S02]  /*1830*/  LOP3.LUT R100, R5, R53, RZ, 0xfc, !PT ;  /* 0x0000003505647212 */ /* 0x000fe400078efcff */
[----:B------:R-:W-:Y:S02]  /*1840*/  LOP3.LUT R52, R107, 0x3c0, R52, 0xf8, !PT ;  /* 0x000003c06b347812 */ /* 0x000fe400078ef834 */
[----:B------:R-:W-:Y:S02]  /*1850*/  LOP3.LUT R56, R123, 0x3c0, R56, 0xf8, !PT ;  /* 0x000003c07b387812 */ /* 0x000fe400078ef838 */
[----:B------:R-:W-:-:S02]  /*1860*/  LOP3.LUT R58, R101, 0x3c0, R58, 0xf8, !PT ;  /* 0x000003c0653a7812 */ /* 0x000fc400078ef83a */
[----:B------:R-:W-:Y:S02]  /*1870*/  LOP3.LUT R60, R121, 0x3c0, R60, 0xf8, !PT ;  /* 0x000003c0793c7812 */ /* 0x000fe400078ef83c */
[----:B------:R-:W-:Y:S02]  /*1880*/  LOP3.LUT R62, R119, 0x3c0, R62, 0xf8, !PT ;  /* 0x000003c0773e7812 */ /* 0x000fe400078ef83e */
[----:B------:R-:W-:Y:S02]  /*1890*/  LOP3.LUT R3, R91, 0x3c0, R66, 0xf8, !PT ;  /* 0x000003c05b037812 */ /* 0x000fe400078ef842 */
[----:B------:R-:W-:Y:S02]  /*18a0*/  LOP3.LUT R53, R53, 0x79e0, R90, 0xf8, !PT ;  /* 0x000079e035357812 */ /* 0x000fe400078ef85a */
[----:B------:R-:W-:Y:S02]  /*18b0*/  LOP3.LUT R2, R99, 0x3c0, R2, 0xf8, !PT ;  /* 0x000003c063027812 */ /* 0x000fe400078ef802 */
[----:B------:R-:W-:Y:S01]  /*18c0*/  LEA R98, R4, UR4, 0x2 ;  /* 0x0000000404627c11 */ /* 0x000fe2000f8e10ff */
[----:B------:R-:W-:Y:S01]  /*18d0*/  BAR.SYNC.DEFER_BLOCKING 0x0 ;  /* 0x0000000000007b1d */ /* 0x000fe20000010000 */
[----:B------:R-:W-:-:S02]  /*18e0*/  LEA R80, R52, UR4, 0x2 ;  /* 0x0000000434507c11 */ /* 0x000fc4000f8e10ff */
[----:B------:R-:W-:Y:S02]  /*18f0*/  LEA R66, R56, UR4, 0x2 ;  /* 0x0000000438427c11 */ /* 0x000fe4000f8e10ff */
[----:B------:R-:W-:Y:S02]  /*1900*/  LEA R4, R58, UR4, 0x2 ;  /* 0x000000043a047c11 */ /* 0x000fe4000f8e10ff */
[----:B------:R-:W-:Y:S02]  /*1910*/  LEA R70, R60, UR4, 0x2 ;  /* 0x000000043c467c11 */ /* 0x000fe4000f8e10ff */
[----:B------:R-:W-:Y:S02]  /*1920*/  LEA R74, R62, UR4, 0x2 ;  /* 0x000000043e4a7c11 */ /* 0x000fe4000f8e10ff */
[----:B------:R-:W-:Y:S02]  /*1930*/  LEA R78, R3, UR4, 0x2 ;  /* 0x00000004034e7c11 */ /* 0x000fe4000f8e10ff */
[----:B------:R-:W-:-:S02]  /*1940*/  LEA R53, R53, UR4, 0x2 ;  /* 0x0000000435357c11 */ /* 0x000fc4000f8e10ff */
[----:B------:R-:W-:Y:S02]  /*1950*/  LEA R68, R2, UR4, 0x2 ;  /* 0x0000000402447c11 */ /* 0x000fe4000f8e10ff */
[----:B------:R-:W-:Y:S02]  /*1960*/  LEA R100, R100, UR4, 0x2 ;  /* 0x0000000464647c11 */ /* 0x000fe4000f8e10ff */
[--C-:B------:R-:W-:Y:S02]  /*1970*/  LOP3.LUT R120, R107, 0xc00, R116.reuse, 0xfe, !PT ;  /* 0x00000c006b787812 */ /* 0x100fe400078efe74 */
[--C-:B------:R-:W-:Y:S02]  /*1980*/  LOP3.LUT R106, R101, 0xc00, R116.reuse, 0xfe, !PT ;  /* 0x00000c00656a7812 */ /* 0x100fe400078efe74 */
[----:B------:R-:W-:Y:S01]  /*1990*/  LOP3.LUT R122, R125, 0xc00, R116, 0xfe, !PT ;  /* 0x00000c007d7a7812 */ /* 0x000fe200078efe74 */
[----:B------:R-:W-:Y:S01]  /*19a0*/  LDSM.16.MT88.2 R88, [R98+0x8000] ;  /* 0x008000006258783b */ /* 0x000fe20000004100 */
[----:B------:R-:W-:-:S03]  /*19b0*/  LEA R120, R120, UR4, 0x2 ;  /* 0x0000000478787c11 */ /* 0x000fc6000f8e10ff */
[----:B------:R-:W1:Y:S04]  /*19c0*/  LDSM.16.M88.4 R92, [R53] ;  /* 0x00000000355c783b */ /* 0x000e680000000200 */
[----:B------:R-:W2:Y:S04]  /*19d0*/  LDSM.16.MT88.2 R80, [R80+0x8000] ;  /* 0x008000005050783b */ /* 0x000ea80000004100 */
[----:B------:R-:W3:Y:S04]  /*19e0*/  LDSM.16.MT88.2 R66, [R66+0x8000] ;  /* 0x008000004242783b */ /* 0x000ee80000004100 */
[----:B------:R-:W4:Y:S04]  /*19f0*/  LDSM.16.MT88.2 R4, [R4+0x8000] ;  /* 0x008000000404783b */ /* 0x000f280000004100 */
[----:B------:R-:W5:Y:S04]  /*1a00*/  LDSM.16.MT88.2 R70, [R70+0x8000] ;  /* 0x008000004646783b */ /* 0x000f680000004100 */
[----:B------:R-:W5:Y:S04]  /*1a10*/  LDSM.16.MT88.2 R74, [R74+0x8000] ;  /* 0x008000004a4a783b */ /* 0x000f680000004100 */
[----:B------:R-:W5:Y:S04]  /*1a20*/  LDSM.16.MT88.2 R78, [R78+0x8000] ;  /* 0x008000004e4e783b */ /* 0x000f680000004100 */
[----:B------:R-:W5:Y:S04]  /*1a30*/  LDSM.16.MT88.2 R68, [R68+0x8000] ;  /* 0x008000004444783b */ /* 0x000f680000004100 */
[----:B------:R-:W5:Y:S04]  /*1a40*/  LDSM.16.M88.4 R60, [R100+0x800] ;  /* 0x00080000643c783b */ /* 0x000f680000000200 */
[----:B------:R-:W5:Y:S04]  /*1a50*/  LDSM.16.M88.4 R56, [R100+0x1000] ;  /* 0x001000006438783b */ /* 0x000f680000000200 */
[----:B------:R2:W5:Y:S01]  /*1a60*/  LDSM.16.M88.4 R52, [R100+0x1800] ;  /* 0x001800006434783b */ /* 0x0005620000000200 */
[----:B-1----:R-:W-:Y:S01]  /*1a70*/  HMMA.16816.F16 R2, R92, R88, R6 ;  /* 0x000000585c02723c */ /* 0x002fe20000000806 */
[----:B------:R-:W-:-:S02]  /*1a80*/  LOP3.LUT R7, R90, 0x10, RZ, 0xfc, !PT ;  /* 0x000000105a077812 */ /* 0x000fc400078efcff */
[----:B--2---:R-:W-:-:S05]  /*1a90*/  LOP3.LUT R100, R119, 0xc00, R116, 0xfe, !PT ;  /* 0x00000c0077647812 */ /* 0x004fca00078efe74 */
[C---:B------:R-:W-:Y:S08]  /*1aa0*/  HMMA.16816.F16 R18, R92.reuse, R80, R18 ;  /* 0x000000505c12723c */ /* 0x040ff00000000812 */
[C---:B---3--:R-:W-:Y:S08]  /*1ab0*/  HMMA.16816.F16 R16, R92.reuse, R66, R16 ;  /* 0x000000425c10723c */ /* 0x048ff00000000810 */
[C---:B----4-:R-:W-:Y:S08]  /*1ac0*/  HMMA.16816.F16 R14, R92.reuse, R4, R14 ;  /* 0x000000045c0e723c */ /* 0x050ff0000000080e */
[C---:B-----5:R-:W-:Y:S08]  /*1ad0*/  HMMA.16816.F16 R12, R92.reuse, R70, R12 ;  /* 0x000000465c0c723c */ /* 0x060ff0000000080c */
[C---:B------:R-:W-:Y:S08]  /*1ae0*/  HMMA.16816.F16 R10, R92.reuse, R74, R10 ;  /* 0x0000004a5c0a723c */ /* 0x040ff0000000080a */
[C---:B------:R-:W-:Y:S08]  /*1af0*/  HMMA.16816.F16 R8, R92.reuse, R78, R8 ;  /* 0x0000004e5c08723c */ /* 0x040ff00000000808 */
[----:B------:R-:W-:Y:S08]  /*1b00*/  HMMA.16816.F16 R94, R92, R68, R20 ;  /* 0x000000445c5e723c */ /* 0x000ff00000000814 */
[----:B------:R-:W-:Y:S01]  /*1b10*/  HMMA.16816.F16 R92, R60, R88, R22 ;  /* 0x000000583c5c723c */ /* 0x000fe20000000816 */
[----:B------:R-:W-:-:S02]  /*1b20*/  LOP3.LUT R23, R90, 0x8, RZ, 0xfc, !PT ;  /* 0x000000085a177812 */ /* 0x000fc400078efcff */
[----:B------:R-:W-:-:S04]  /*1b30*/  SHF.R.U32.HI R22, RZ, 0x2, R7 ;  /* 0x00000002ff167819 */ /* 0x000fc80000011607 */
[----:B------:R-:W-:Y:S01]  /*1b40*/  LOP3.LUT R7, R111, R22, RZ, 0x3c, !PT ;  /* 0x000000166f077212 */ /* 0x000fe200078e3cff */
[----:B------:R-:W-:Y:S04]  /*1b50*/  HMMA.16816.F16 R30, R60, R4, R30 ;  /* 0x000000043c1e723c */ /* 0x000fe8000000081e */
[----:B------:R-:W-:-:S04]  /*1b60*/  IMAD.SHL.U32 R7, R7, 0x10, RZ ;  /* 0x0000001007077824 */ /* 0x000fc800078e00ff */
[----:B------:R-:W-:Y:S01]  /*1b70*/  HMMA.16816.F16 R46, R56, R4, R46 ;  /* 0x00000004382e723c */ /* 0x000fe2000000082e */
[----:B------:R-:W-:-:S07]  /*1b80*/  LOP3.LUT R7, R7, 0x70, RZ, 0xc0, !PT ;  /* 0x0000007007077812 */ /* 0x000fce00078ec0ff */
[C---:B------:R-:W-:Y:S01]  /*1b90*/  HMMA.16816.F16 R96, R52.reuse, R4, R96 ;  /* 0x000000043460723c */ /* 0x040fe20000000860 */
[C---:B------:R-:W-:Y:S01]  /*1ba0*/  LOP3.LUT R5, R90.reuse, 0x18, RZ, 0xfc, !PT ;  /* 0x000000185a057812 */ /* 0x040fe200078efcff */
[----:B------:R-:W-:Y:S01]  /*1bb0*/  IMAD.SHL.U32 R90, R90, 0x4, RZ ;  /* 0x000000045a5a7824 */ /* 0x000fe200078e00ff */
[----:B------:R-:W-:Y:S02]  /*1bc0*/  LOP3.LUT R4, R121, 0x400, R116, 0xfe, !PT ;  /* 0x0000040079047812 */ /* 0x000fe400078efe74 */
[----:B------:R-:W-:Y:S01]  /*1bd0*/  SHF.R.U32.HI R6, RZ, 0x2, R5 ;  /* 0x00000002ff067819 */ /* 0x000fe20000011605 */
[----:B------:R-:W-:Y:S01]  /*1be0*/  VIADD R5, R90, 0x1800 ;  /* 0x000018005a057836 */ /* 0x000fe20000000000 */
[----:B------:R-:W-:Y:S01]  /*1bf0*/  LOP3.LUT R127, R7, 0x1e780, R90, 0xf8, !PT ;  /* 0x0001e780077f7812 */ /* 0x000fe200078ef85a */
[----:B------:R-:W-:Y:S01]  /*1c00*/  HMMA.16816.F16 R20, R52, R88, R82 ;  /* 0x000000583414723c */ /* 0x000fe20000000852 */
[----:B------:R-:W-:Y:S02]  /*1c10*/  LOP3.LUT R6, R111, R6, RZ, 0x3c, !PT ;  /* 0x000000066f067212 */ /* 0x000fe400078e3cff */
[----:B------:R-:W-:-:S03]  /*1c20*/  LOP3.LUT R22, R5, 0x1ff80, RZ, 0xc0, !PT ;  /* 0x0001ff8005167812 */ /* 0x000fc600078ec0ff */
[----:B------:R-:W-:Y:S01]  /*1c30*/  IMAD.SHL.U32 R6, R6, 0x10, RZ ;  /* 0x0000001006067824 */ /* 0x000fe200078e00ff */
[----:B------:R-:W-:Y:S01]  /*1c40*/  LOP3.LUT R124, R7, R22, RZ, 0xfc, !PT ;  /* 0x00000016077c7212 */ /* 0x000fe200078efcff */
[C---:B------:R-:W-:Y:S08]  /*1c50*/  HMMA.16816.F16 R72, R52.reuse, R80, R72 ;  /* 0x000000503448723c */ /* 0x040ff00000000848 */
[C---:B------:R-:W-:Y:S08]  /*1c60*/  HMMA.16816.F16 R76, R52.reuse, R66, R76 ;  /* 0x00000042344c723c */ /* 0x040ff0000000084c */
[C---:B------:R-:W-:Y:S08]  /*1c70*/  HMMA.16816.F16 R104, R52.reuse, R70, R104 ;  /* 0x000000463468723c */ /* 0x040ff00000000868 */
[C---:B------:R-:W-:Y:S08]  /*1c80*/  HMMA.16816.F16 R86, R52.reuse, R74, R86 ;  /* 0x0000004a3456723c */ /* 0x040ff00000000856 */
[C---:B------:R-:W-:Y:S08]  /*1c90*/  HMMA.16816.F16 R84, R52.reuse, R78, R84 ;  /* 0x0000004e3454723c */ /* 0x040ff00000000854 */
[----:B------:R-:W-:Y:S01]  /*1ca0*/  HMMA.16816.F16 R102, R52, R68, R102 ;  /* 0x000000443466723c */ /* 0x000fe20000000866 */
[----:B------:R-:W-:Y:S01]  /*1cb0*/  SHF.R.U32.HI R54, RZ, 0x2, R23 ;  /* 0x00000002ff367819 */ /* 0x000fe20000011617 */
[----:B------:R-:W-:-:S02]  /*1cc0*/  VIADD R23, R90, 0x1000 ;  /* 0x000010005a177836 */ /* 0x000fc40000000000 */
[----:B------:R-:W-:Y:S01]  /*1cd0*/  VIADD R52, R90, 0x800 ;  /* 0x000008005a347836 */ /* 0x000fe20000000000 */
[----:B------:R-:W-:-:S03]  /*1ce0*/  LOP3.LUT R54, R111, R54, RZ, 0x3c, !PT ;  /* 0x000000366f367212 */ /* 0x000fc600078e3cff */
[----:B------:R-:W-:Y:S01]  /*1cf0*/  HMMA.16816.F16 R38, R56, R88, R38 ;  /* 0x000000583826723c */ /* 0x000fe20000000826 */
[----:B------:R-:W-:Y:S01]  /*1d00*/  LOP3.LUT R52, R52, 0x1ef80, RZ, 0xc0, !PT ;  /* 0x0001ef8034347812 */ /* 0x000fe200078ec0ff */
[----:B------:R-:W-:-:S03]  /*1d10*/  IMAD.SHL.U32 R54, R54, 0x10, RZ ;  /* 0x0000001036367824 */ /* 0x000fc600078e00ff */
[----:B------:R-:W-:-:S03]  /*1d20*/  LOP3.LUT R126, R7, R52, RZ, 0xfc, !PT ;  /* 0x00000034077e7212 */ /* 0x000fc600078efcff */
[C---:B------:R-:W-:Y:S08]  /*1d30*/  HMMA.16816.F16 R32, R60.reuse, R66, R32 ;  /* 0x000000423c20723c */ /* 0x040ff00000000820 */
[----:B------:R-:W-:Y:S08]  /*1d40*/  HMMA.16816.F16 R28, R60, R70, R28 ;  /* 0x000000463c1c723c */ /* 0x000ff0000000081c */
[C---:B------:R-:W-:Y:S08]  /*1d50*/  HMMA.16816.F16 R50, R56.reuse, R80, R50 ;  /* 0x000000503832723c */ /* 0x040ff00000000832 */
[----:B------:R-:W-:Y:S01]  /*1d60*/  HMMA.16816.F16 R48, R56, R66, R48 ;  /* 0x000000423830723c */ /* 0x000fe20000000830 */
[----:B------:R-:W-:-:S02]  /*1d70*/  LOP3.LUT R66, R107, 0x400, R116, 0xfe, !PT ;  /* 0x000004006b427812 */ /* 0x000fc400078efe74 */
[----:B------:R-:W-:-:S05]  /*1d80*/  LOP3.LUT R67, R99, 0x400, R116, 0xfe, !PT ;  /* 0x0000040063437812 */ /* 0x000fca00078efe74 */
[----:B------:R-:W-:Y:S01]  /*1d90*/  HMMA.16816.F16 R44, R56, R70, R44 ;  /* 0x00000046382c723c */ /* 0x000fe2000000082c */
[--C-:B------:R-:W-:Y:S02]  /*1da0*/  LOP3.LUT R71, R107, 0x800, R116.reuse, 0xfe, !PT ;  /* 0x000008006b477812 */ /* 0x100fe400078efe74 */
[C-C-:B------:R-:W-:Y:S02]  /*1db0*/  LOP3.LUT R107, R123.reuse, 0xc00, R116.reuse, 0xfe, !PT ;  /* 0x00000c007b6b7812 */ /* 0x140fe400078efe74 */
[----:B------:R-:W-:-:S03]  /*1dc0*/  LOP3.LUT R70, R123, 0x800, R116, 0xfe, !PT ;  /* 0x000008007b467812 */ /* 0x000fc600078efe74 */
[C---:B------:R-:W-:Y:S08]  /*1dd0*/  HMMA.16816.F16 R42, R56.reuse, R74, R42 ;  /* 0x0000004a382a723c */ /* 0x040ff0000000082a */
[----:B------:R-:W-:Y:S08]  /*1de0*/  HMMA.16816.F16 R40, R56, R78, R40 ;  /* 0x0000004e3828723c */ /* 0x000ff00000000828 */
[----:B------:R-:W-:Y:S01]  /*1df0*/  HMMA.16816.F16 R34, R60, R80, R34 ;  /* 0x000000503c22723c */ /* 0x000fe20000000822 */
[----:B------:R-:W-:-:S02]  /*1e00*/  LOP3.LUT R80, R23, 0x1f780, RZ, 0xc0, !PT ;  /* 0x0001f78017507812 */ /* 0x000fc400078ec0ff */
[----:B------:R-:W-:Y:S02]  /*1e10*/  LOP3.LUT R23, R54, 0x70, RZ, 0xc0, !PT ;  /* 0x0000007036177812 */ /* 0x000fe400078ec0ff */
[----:B------:R-:W-:Y:S02]  /*1e20*/  LOP3.LUT R125, R7, R80, RZ, 0xfc, !PT ;  /* 0x00000050077d7212 */ /* 0x000fe400078efcff */
[----:B------:R-:W-:Y:S01]  /*1e30*/  LOP3.LUT R5, R23, R22, RZ, 0xfc, !PT ;  /* 0x0000001617057212 */ /* 0x000fe200078efcff */
[----:B------:R-:W-:Y:S01]  /*1e40*/  HMMA.16816.F16 R26, R60, R74, R26 ;  /* 0x0000004a3c1a723c */ /* 0x000fe2000000081a */
[--C-:B------:R-:W-:Y:S02]  /*1e50*/  LOP3.LUT R75, R123, 0x400, R116.reuse, 0xfe, !PT ;  /* 0x000004007b4b7812 */ /* 0x100fe400078efe74 */
[----:B------:R-:W-:Y:S02]  /*1e60*/  LOP3.LUT R123, R6, 0x70, RZ, 0xc0, !PT ;  /* 0x00000070067b7812 */ /* 0x000fe400078ec0ff */
[----:B------:R-:W-:-:S02]  /*1e70*/  LOP3.LUT R74, R99, 0x800, R116, 0xfe, !PT ;  /* 0x00000800634a7812 */ /* 0x000fc400078efe74 */
[-C--:B------:R-:W-:Y:S01]  /*1e80*/  LOP3.LUT R118, R123, R80.reuse, RZ, 0xfc, !PT ;  /* 0x000000507b767212 */ /* 0x080fe200078efcff */
[----:B------:R-:W-:Y:S01]  /*1e90*/  HMMA.16816.F16 R24, R60, R78, R24 ;  /* 0x0000004e3c18723c */ /* 0x000fe20000000818 */
[----:B------:R-:W-:Y:S02]  /*1ea0*/  LOP3.LUT R78, R101, 0x400, R116, 0xfe, !PT ;  /* 0x00000400654e7812 */ /* 0x000fe400078efe74 */
[C---:B------:R-:W-:Y:S02]  /*1eb0*/  LOP3.LUT R80, R23.reuse, R80, RZ, 0xfc, !PT ;  /* 0x0000005017507212 */ /* 0x040fe400078efcff */
[C---:B------:R-:W-:Y:S02]  /*1ec0*/  LOP3.LUT R53, R23.reuse, 0x1e780, R90, 0xf8, !PT ;  /* 0x0001e78017357812 */ /* 0x040fe400078ef85a */
[----:B------:R-:W-:Y:S01]  /*1ed0*/  LOP3.LUT R88, R23, R52, RZ, 0xfc, !PT ;  /* 0x0000003417587212 */ /* 0x000fe200078efcff */
[----:B------:R-:W-:Y:S01]  /*1ee0*/  HMMA.16816.F16 R56, R56, R68, R64 ;  /* 0x000000443838723c */ /* 0x000fe20000000840 */
[--C-:B------:R-:W-:Y:S01]  /*1ef0*/  LOP3.LUT R65, R101, 0x800, R116.reuse, 0xfe, !PT ;  /* 0x0000080065417812 */ /* 0x100fe200078efe74 */
[----:B------:R-:W-:Y:S01]  /*1f00*/  LDSM.16.M88.4 R80, [R80+UR4] ;  /* 0x000000045050783b */ /* 0x000fe20008000200 */
[----:B------:R-:W-:-:S02]  /*1f10*/  LOP3.LUT R101, R121, 0xc00, R116, 0xfe, !PT ;  /* 0x00000c0079657812 */ /* 0x000fc400078efe74 */
[--C-:B------:R-:W-:Y:S02]  /*1f20*/  LOP3.LUT R64, R121, 0x800, R116.reuse, 0xfe, !PT ;  /* 0x0000080079407812 */ /* 0x100fe400078efe74 */
[--C-:B------:R-:W-:Y:S01]  /*1f30*/  LOP3.LUT R121, R99, 0xc00, R116.reuse, 0xfe, !PT ;  /* 0x00000c0063797812 */ /* 0x100fe200078efe74 */
[----:B------:R-:W-:Y:S01]  /*1f40*/  HMMA.16816.F16 R36, R60, R68, R36 ;  /* 0x000000443c24723c */ /* 0x000fe20000000824 */
[--C-:B------:R-:W-:Y:S02]  /*1f50*/  LOP3.LUT R63, R119, 0x800, R116.reuse, 0xfe, !PT ;  /* 0x00000800773f7812 */ /* 0x100fe400078efe74 */
[C-C-:B------:R-:W-:Y:S02]  /*1f60*/  LOP3.LUT R99, R91.reuse, 0xc00, R116.reuse, 0xfe, !PT ;  /* 0x00000c005b637812 */ /* 0x140fe400078efe74 */
[--C-:B------:R-:W-:Y:S02]  /*1f70*/  LOP3.LUT R62, R91, 0x800, R116.reuse, 0xfe, !PT ;  /* 0x000008005b3e7812 */ /* 0x100fe400078efe74 */
[----:B------:R-:W-:-:S02]  /*1f80*/  LOP3.LUT R119, R119, 0x400, R116, 0xfe, !PT ;  /* 0x0000040077777812 */ /* 0x000fc400078efe74 */
[----:B------:R-:W-:Y:S02]  /*1f90*/  LOP3.LUT R91, R91, 0x400, R116, 0xfe, !PT ;  /* 0x000004005b5b7812 */ /* 0x000fe400078efe74 */
[----:B------:R-:W-:Y:S02]  /*1fa0*/  LOP3.LUT R116, R123, R22, RZ, 0xfc, !PT ;  /* 0x000000167b747212 */ /* 0x000fe400078efcff */
[----:B------:R-:W-:Y:S02]  /*1fb0*/  LEA R22, R4, UR4, 0x2 ;  /* 0x0000000404167c11 */ /* 0x000fe4000f8e10ff */
[----:B------:R-:W-:Y:S01]  /*1fc0*/  LEA R58, R119, UR4, 0x2 ;  /* 0x00000004773a7c11 */ /* 0x000fe2000f8e10ff */
[----:B------:R-:W-:Y:S01]  /*1fd0*/  LDSM.16.M88.4 R4, [R5+UR4] ;  /* 0x000000040504783b */ /* 0x000fe20008000200 */
[----:B------:R-:W-:Y:S02]  /*1fe0*/  LOP3.LUT R119, R123, R52, RZ, 0xfc, !PT ;  /* 0x000000347b777212 */ /* 0x000fe400078efcff */
[----:B------:R-:W-:Y:S01]  /*1ff0*/  LEA R60, R91, UR4, 0x2 ;  /* 0x000000045b3c7c11 */ /* 0x000fe2000f8e10ff */
[----:B------:R-:W-:Y:S01]  /*2000*/  LDSM.16.M88.4 R52, [R53+UR4] ;  /* 0x000000043534783b */ /* 0x000fe20008000200 */
[----:B------:R-:W-:-:S02]  /*2010*/  LOP3.LUT R123, R123, 0x1e780, R90, 0xf8, !PT ;  /* 0x0001e7807b7b7812 */ /* 0x000fc400078ef85a */
[----:B------:R-:W-:Y:S01]  /*2020*/  LEA R78, R78, UR4, 0x2 ;  /* 0x000000044e4e7c11 */ /* 0x000fe2000f8e10ff */
[----:B------:R-:W-:Y:S01]  /*2030*/  LDSM.16.M88.4 R88, [R88+UR4] ;  /* 0x000000045858783b */ /* 0x000fe20008000200 */
[----:B------:R-:W-:Y:S02]  /*2040*/  LEA R62, R62, UR4, 0x2 ;  /* 0x000000043e3e7c11 */ /* 0x000fe4000f8e10ff */
[----:B------:R-:W-:Y:S01]  /*2050*/  LEA R64, R64, UR4, 0x2 ;  /* 0x0000000440407c11 */ /* 0x000fe2000f8e10ff */
[----:B------:R-:W1:Y:S04]  /*2060*/  LDSM.16.MT88.2 R22, [R22+0x8000] ;  /* 0x008000001616783b */ /* 0x000e680000004100 */
[----:B------:R-:W2:Y:S04]  /*2070*/  LDSM.16.MT88.2 R60, [R60+0x8000] ;  /* 0x008000003c3c783b */ /* 0x000ea80000004100 */
[----:B------:R-:W3:Y:S04]  /*2080*/  LDSM.16.MT88.2 R58, [R58+0x8000] ;  /* 0x008000003a3a783b */ /* 0x000ee80000004100 */
[----:B------:R4:W-:Y:S02]  /*2090*/  LDSM.16.MT88.2 R68, [R78+0x8000] ;  /* 0x008000004e44783b */ /* 0x0009e40000004100 */
[----:B----4-:R-:W-:-:S02]  /*20a0*/  LEA R78, R70, UR4, 0x2 ;  /* 0x00000004464e7c11 */ /* 0x010fc4000f8e10ff */
[----:B------:R-:W-:Y:S02]  /*20b0*/  LEA R70, R65, UR4, 0x2 ;  /* 0x0000000441467c11 */ /* 0x000fe4000f8e10ff */
[----:B------:R-:W-:Y:S04]  /*20c0*/  LDSM.16.MT88.2 R64, [R64+0x8000] ;  /* 0x008000004040783b */ /* 0x000fe80000004100 */
[----:B------:R-:W-:Y:S01]  /*20d0*/  LDSM.16.MT88.2 R78, [R78+0x8000] ;  /* 0x008000004e4e783b */ /* 0x000fe20000004100 */
[-C--:B-1----:R-:W-:Y:S08]  /*20e0*/  HMMA.16816.F16 R12, R52, R22.reuse, R12 ;  /* 0x00000016340c723c */ /* 0x082ff0000000080c */
[-C--:B------:R-:W-:Y:S08]  /*20f0*/  HMMA.16816.F16 R44, R80, R22.reuse, R44 ;  /* 0x00000016502c723c */ /* 0x080ff0000000082c */
[-C--:B------:R-:W-:Y:S08]  /*2100*/  HMMA.16816.F16 R28, R88, R22.reuse, R28 ;  /* 0x00000016581c723c */ /* 0x080ff0000000081c */
[----:B------:R-:W-:Y:S01]  /*2110*/  HMMA.16816.F16 R104, R4, R22, R104 ;  /* 0x000000160468723c */ /* 0x000fe20000000868 */
[----:B------:R-:W-:-:S02]  /*2120*/  LEA R23, R75, UR4, 0x2 ;  /* 0x000000044b177c11 */ /* 0x000fc4000f8e10ff */
[----:B------:R-:W-:Y:S02]  /*2130*/  LEA R75, R71, UR4, 0x2 ;  /* 0x00000004474b7c11 */ /* 0x000fe4000f8e10ff */
[----:B------:R-:W-:Y:S03]  /*2140*/  LDSM.16.MT88.2 R70, [R70+0x8000] ;  /* 0x008000004646783b */ /* 0x000fe60000004100 */
[-C--:B--2---:R-:W-:Y:S01]  /*2150*/  HMMA.16816.F16 R8, R52, R60.reuse, R8 ;  /* 0x0000003c3408723c */ /* 0x084fe20000000808 */
[----:B------:R-:W1:Y:S07]  /*2160*/  LDSM.16.MT88.2 R22, [R23+0x8000] ;  /* 0x008000001716783b */ /* 0x000e6e0000004100 */
[-C--:B------:R-:W-:Y:S08]  /*2170*/  HMMA.16816.F16 R24, R88, R60.reuse, R24 ;  /* 0x0000003c5818723c */ /* 0x080ff00000000818 */
[-C--:B------:R-:W-:Y:S08]  /*2180*/  HMMA.16816.F16 R40, R80, R60.reuse, R40 ;  /* 0x0000003c5028723c */ /* 0x080ff00000000828 */
[----:B------:R-:W-:Y:S01]  /*2190*/  HMMA.16816.F16 R84, R4, R60, R84 ;  /* 0x0000003c0454723c */ /* 0x000fe20000000854 */
[----:B------:R-:W-:-:S06]  /*21a0*/  LEA R60, R66, UR4, 0x2 ;  /* 0x00000004423c7c11 */ /* 0x000fcc000f8e10ff */
[----:B------:R-:W2:Y:S01]  /*21b0*/  LDSM.16.MT88.2 R60, [R60+0x8000] ;  /* 0x008000003c3c783b */ /* 0x000ea20000004100 */
[-C--:B---3--:R-:W-:Y:S08]  /*21c0*/  HMMA.16816.F16 R10, R52, R58.reuse, R10 ;  /* 0x0000003a340a723c */ /* 0x088ff0000000080a */
[----:B------:R-:W-:Y:S08]  /*21d0*/  HMMA.16816.F16 R26, R88, R58, R26 ;  /* 0x0000003a581a723c */ /* 0x000ff0000000081a */
[-C--:B-1----:R-:W-:Y:S08]  /*21e0*/  HMMA.16816.F16 R16, R52, R22.reuse, R16 ;  /* 0x000000163410723c */ /* 0x082ff00000000810 */
[-C--:B------:R-:W-:Y:S08]  /*21f0*/  HMMA.16816.F16 R32, R88, R22.reuse, R32 ;  /* 0x000000165820723c */ /* 0x080ff00000000820 */
[-C--:B------:R-:W-:Y:S08]  /*2200*/  HMMA.16816.F16 R48, R80, R22.reuse, R48 ;  /* 0x000000165030723c */ /* 0x080ff00000000830 */
[----:B------:R-:W-:Y:S01]  /*2210*/  HMMA.16816.F16 R76, R4, R22, R76 ;  /* 0x00000016044c723c */ /* 0x000fe2000000084c */
[----:B------:R-:W-:-:S02]  /*2220*/  LEA R22, R67, UR4, 0x2 ;  /* 0x0000000443167c11 */ /* 0x000fc4000f8e10ff */
[----:B------:R-:W-:Y:S04]  /*2230*/  LDSM.16.MT88.2 R66, [R98+0xa000] ;  /* 0x00a000006242783b */ /* 0x000fe80000004100 */
[----:B------:R-:W-:Y:S01]  /*2240*/  LDSM.16.MT88.2 R22, [R22+0x8000] ;  /* 0x008000001616783b */ /* 0x000fe20000004100 */
[-C--:B------:R-:W-:Y:S08]  /*2250*/  HMMA.16816.F16 R42, R80, R58.reuse, R42 ;  /* 0x0000003a502a723c */ /* 0x080ff0000000082a */
[----:B------:R-:W-:Y:S01]  /*2260*/  HMMA.16816.F16 R86, R4, R58, R86 ;  /* 0x0000003a0456723c */ /* 0x000fe20000000856 */
[----:B------:R1:W3:Y:S07]  /*2270*/  LDSM.16.MT88.2 R58, [R98+0x9000] ;  /* 0x00900000623a783b */ /* 0x0002ee0000004100 */
[----:B------:R-:W-:Y:S01]  /*2280*/  HMMA.16816.F16 R30, R88, R68, R30 ;  /* 0x00000044581e723c */ /* 0x000fe2000000081e */
[----:B-1----:R-:W-:-:S07]  /*2290*/  LEA R98, R107, UR4, 0x2 ;  /* 0x000000046b627c11 */ /* 0x002fce000f8e10ff */
[----:B--2---:R-:W-:Y:S08]  /*22a0*/  HMMA.16816.F16 R34, R88, R60, R34 ;  /* 0x0000003c5822723c */ /* 0x004ff00000000822 */
[-C--:B------:R-:W-:Y:S08]  /*22b0*/  HMMA.16816.F16 R14, R52, R68.reuse, R14 ;  /* 0x00000044340e723c */ /* 0x080ff0000000080e */
[-C--:B------:R-:W-:Y:S08]  /*22c0*/  HMMA.16816.F16 R46, R80, R68.reuse, R46 ;  /* 0x00000044502e723c */ /* 0x080ff0000000082e */
[----:B------:R-:W-:Y:S08]  /*22d0*/  HMMA.16816.F16 R68, R4, R68, R96 ;  /* 0x000000440444723c */ /* 0x000ff00000000860 */
[C---:B---3--:R-:W-:Y:S08]  /*22e0*/  HMMA.16816.F16 R92, R88.reuse, R58, R92 ;  /* 0x0000003a585c723c */ /* 0x048ff0000000085c */
[----:B------:R-:W-:Y:S08]  /*22f0*/  HMMA.16816.F16 R90, R88, R22, R36 ;  /* 0x00000016585a723c */ /* 0x000ff00000000824 */
[C---:B------:R-:W-:Y:S08]  /*2300*/  HMMA.16816.F16 R50, R80.reuse, R60, R50 ;  /* 0x0000003c5032723c */ /* 0x040ff00000000832 */
[----:B------:R-:W-:Y:S01]  /*2310*/  HMMA.16816.F16 R88, R80, R58, R38 ;  /* 0x0000003a5058723c */ /* 0x000fe20000000826 */
[----:B------:R-:W1:Y:S07]  /*2320*/  LDSM.16.M88.4 R36, [R126+UR4] ;  /* 0x000000047e24783b */ /* 0x000e6e0008000200 */
[C---:B------:R-:W-:Y:S08]  /*2330*/  HMMA.16816.F16 R18, R52.reuse, R60, R18 ;  /* 0x0000003c3412723c */ /* 0x040ff00000000812 */
[----:B------:R-:W-:Y:S08]  /*2340*/  HMMA.16816.F16 R96, R52, R58, R2 ;  /* 0x0000003a3460723c */ /* 0x000ff00000000802 */
[----:B------:R-:W-:Y:S08]  /*2350*/  HMMA.16816.F16 R80, R80, R22, R56 ;  /* 0x000000165050723c */ /* 0x000ff00000000838 */
[----:B------:R-:W-:Y:S01]  /*2360*/  HMMA.16816.F16 R72, R4, R60, R72 ;  /* 0x0000003c0448723c */ /* 0x000fe20000000848 */
[----:B------:R-:W-:-:S02]  /*2370*/  LEA R60, R63, UR4, 0x2 ;  /* 0x000000043f3c7c11 */ /* 0x000fc4000f8e10ff */
[----:B------:R-:W2:Y:S04]  /*2380*/  LDSM.16.MT88.2 R62, [R62+0x8000] ;  /* 0x008000003e3e783b */ /* 0x000ea80000004100 */
[----:B------:R-:W3:Y:S01]  /*2390*/  LDSM.16.MT88.2 R60, [R60+0x8000] ;  /* 0x008000003c3c783b */ /* 0x000ee20000004100 */
[C---:B------:R-:W-:Y:S03]  /*23a0*/  HMMA.16816.F16 R82, R4.reuse, R58, R20 ;  /* 0x0000003a0452723c */ /* 0x040fe60000000814 */
[----:B------:R-:W-:Y:S05]  /*23b0*/  LDSM.16.M88.4 R56, [R125+UR4] ;  /* 0x000000047d38783b */ /* 0x000fea0008000200 */
[----:B------:R-:W-:Y:S01]  /*23c0*/  HMMA.16816.F16 R2, R4, R22, R102 ;  /* 0x000000160402723c */ /* 0x000fe20000000866 */
[----:B------:R-:W-:-:S02]  /*23d0*/  LEA R4, R74, UR4, 0x2 ;  /* 0x000000044a047c11 */ /* 0x000fc4000f8e10ff */
[----:B------:R-:W-:Y:S01]  /*23e0*/  LDSM.16.MT88.2 R74, [R75+0x8000] ;  /* 0x008000004b4a783b */ /* 0x000fe20000004100 */
[----:B------:R-:W-:-:S03]  /*23f0*/  LEA R102, R121, UR4, 0x2 ;  /* 0x0000000479667c11 */ /* 0x000fc6000f8e10ff */
[----:B------:R-:W-:Y:S01]  /*2400*/  LDSM.16.MT88.2 R4, [R4+0x8000] ;  /* 0x008000000404783b */ /* 0x000fe20000004100 */
[----:B------:R-:W-:Y:S03]  /*2410*/  HMMA.16816.F16 R94, R52, R22, R94 ;  /* 0x00000016345e723c */ /* 0x000fe6000000085e */
[----:B------:R-:W4:Y:S04]  /*2420*/  LDSM.16.M88.4 R20, [R127+UR4] ;  /* 0x000000047f14783b */ /* 0x000f280008000200 */
[----:B------:R-:W5:Y:S01]  /*2430*/  LDSM.16.M88.4 R52, [R124+UR4] ;  /* 0x000000047c34783b */ /* 0x000f620008000200 */
[C---:B-1----:R-:W-:Y:S03]  /*2440*/  HMMA.16816.F16 R28, R36.reuse, R64, R28 ;  /* 0x00000040241c723c */ /* 0x042fe6000000081c */
[----:B------:R-:W-:Y:S05]  /*2450*/  LDSM.16.MT88.2 R102, [R102+0x8000] ;  /* 0x008000006666783b */ /* 0x000fea0000004100 */
[C---:B------:R-:W-:Y:S08]  /*2460*/  HMMA.16816.F16 R30, R36.reuse, R70, R30 ;  /* 0x00000046241e723c */ /* 0x040ff0000000081e */
[C---:B--2---:R-:W-:Y:S08]  /*2470*/  HMMA.16816.F16 R24, R36.reuse, R62, R24 ;  /* 0x0000003e2418723c */ /* 0x044ff00000000818 */
[C---:B---3--:R-:W-:Y:S08]  /*2480*/  HMMA.16816.F16 R26, R36.reuse, R60, R26 ;  /* 0x0000003c241a723c */ /* 0x048ff0000000081a */
[----:B------:R-:W-:Y:S08]  /*2490*/  HMMA.16816.F16 R32, R36, R78, R32 ;  /* 0x0000004e2420723c */ /* 0x000ff00000000820 */
[----:B----4-:R-:W-:Y:S01]  /*24a0*/  HMMA.16816.F16 R6, R20, R66, R96 ;  /* 0x000000421406723c */ /* 0x010fe20000000860 */
[----:B------:R-:W-:-:S06]  /*24b0*/  LEA R96, R106, UR4, 0x2 ;  /* 0x000000046a607c11 */ /* 0x000fcc000f8e10ff */
[----:B------:R-:W-:Y:S01]  /*24c0*/  LDSM.16.MT88.2 R96, [R96+0x8000] ;  /* 0x008000006060783b */ /* 0x000fe20000004100 */
[C---:B------:R-:W-:Y:S08]  /*24d0*/  HMMA.16816.F16 R8, R20.reuse, R62, R8 ;  /* 0x0000003e1408723c */ /* 0x040ff00000000808 */
[C---:B------:R-:W-:Y:S08]  /*24e0*/  HMMA.16816.F16 R10, R20.reuse, R60, R10 ;  /* 0x0000003c140a723c */ /* 0x040ff0000000080a */
[C---:B------:R-:W-:Y:S08]  /*24f0*/  HMMA.16816.F16 R12, R20.reuse, R64, R12 ;  /* 0x00000040140c723c */ /* 0x040ff0000000080c */
[C---:B------:R-:W-:Y:S08]  /*2500*/  HMMA.16816.F16 R14, R20.reuse, R70, R14 ;  /* 0x00000046140e723c */ /* 0x040ff0000000080e */
[C---:B------:R-:W-:Y:S08]  /*2510*/  HMMA.16816.F16 R16, R20.reuse, R78, R16 ;  /* 0x0000004e1410723c */ /* 0x040ff00000000810 */
[C---:B------:R-:W-:Y:S08]  /*2520*/  HMMA.16816.F16 R18, R20.reuse, R74, R18 ;  /* 0x0000004a1412723c */ /* 0x040ff00000000812 */
[----:B------:R-:W-:Y:S01]  /*2530*/  HMMA.16816.F16 R20, R20, R4, R94 ;  /* 0x000000041414723c */ /* 0x000fe2000000085e */
[----:B------:R-:W-:-:S06]  /*2540*/  LEA R94, R101, UR4, 0x2 ;  /* 0x00000004655e7c11 */ /* 0x000fcc000f8e10ff */
[----:B------:R-:W-:Y:S01]  /*2550*/  LDSM.16.MT88.2 R94, [R94+0x8000] ;  /* 0x008000005e5e783b */ /* 0x000fe20000004100 */
[C---:B------:R-:W-:Y:S01]  /*2560*/  HMMA.16816.F16 R22, R36.reuse, R66, R92 ;  /* 0x000000422416723c */ /* 0x040fe2000000085c */
[----:B------:R-:W-:Y:S02]  /*2570*/  LEA R92, R100, UR4, 0x2 ;  /* 0x00000004645c7c11 */ /* 0x000fe4000f8e10ff */
[----:B------:R-:W-:Y:S04]  /*2580*/  LDSM.16.MT88.2 R100, [R120+0x8000] ;  /* 0x008000007864783b */ /* 0x000fe80000004100 */
[----:B------:R-:W-:Y:S01]  /*2590*/  LDSM.16.MT88.2 R92, [R92+0x8000] ;  /* 0x008000005c5c783b */ /* 0x000fe20000004100 */
[C---:B------:R-:W-:Y:S08]  /*25a0*/  HMMA.16816.F16 R34, R36.reuse, R74, R34 ;  /* 0x0000004a2422723c */ /* 0x040ff00000000822 */
[----:B------:R-:W-:Y:S01]  /*25b0*/  HMMA.16816.F16 R36, R36, R4, R90 ;  /* 0x000000042424723c */ /* 0x000fe2000000085a */
[----:B------:R-:W-:-:S02]  /*25c0*/  LEA R90, R99, UR4, 0x2 ;  /* 0x00000004635a7c11 */ /* 0x000fc4000f8e10ff */
[----:B------:R-:W-:Y:S04]  /*25d0*/  LDSM.16.MT88.2 R98, [R98+0x8000] ;  /* 0x008000006262783b */ /* 0x000fe80000004100 */
[----:B------:R-:W-:Y:S01]  /*25e0*/  LDSM.16.MT88.2 R90, [R90+0x8000] ;  /* 0x008000005a5a783b */ /* 0x000fe20000004100 */
[----:B------:R-:W-:Y:S01]  /*25f0*/  HMMA.16816.F16 R38, R56, R66, R88 ;  /* 0x000000423826723c */ /* 0x000fe20000000858 */
[----:B------:R-:W-:-:S06]  /*2600*/  LEA R88, R122, UR4, 0x2 ;  /* 0x000000047a587c11 */ /* 0x000fcc000f8e10ff */
[----:B------:R-:W-:Y:S01]  /*2610*/  LDSM.16.MT88.2 R88, [R88+0x8000] ;  /* 0x008000005858783b */ /* 0x000fe20000004100 */
[----:B------:R-:W-:Y:S08]  /*2620*/  HMMA.16816.F16 R44, R56, R64, R44 ;  /* 0x00000040382c723c */ /* 0x000ff0000000082c */
[C---:B-----5:R-:W-:Y:S08]  /*2630*/  HMMA.16816.F16 R82, R52.reuse, R66, R82 ;  /* 0x000000423452723c */ /* 0x060ff00000000852 */
[----:B------:R-:W-:Y:S01]  /*2640*/  HMMA.16816.F16 R104, R52, R64, R104 ;  /* 0x000000403468723c */ /* 0x000fe20000000868 */
[----:B------:R-:W1:Y:S07]  /*2650*/  LDSM.16.M88.4 R64, [R118+UR4] ;  /* 0x000000047640783b */ /* 0x000e6e0008000200 */
[C---:B------:R-:W-:Y:S08]  /*2660*/  HMMA.16816.F16 R40, R56.reuse, R62, R40 ;  /* 0x0000003e3828723c */ /* 0x040ff00000000828 */
[C---:B------:R-:W-:Y:S08]  /*2670*/  HMMA.16816.F16 R42, R56.reuse, R60, R42 ;  /* 0x0000003c382a723c */ /* 0x040ff0000000082a */
[C---:B------:R-:W-:Y:S08]  /*2680*/  HMMA.16816.F16 R46, R56.reuse, R70, R46 ;  /* 0x00000046382e723c */ /* 0x040ff0000000082e */
[C---:B------:R-:W-:Y:S08]  /*2690*/  HMMA.16816.F16 R48, R56.reuse, R78, R48 ;  /* 0x0000004e3830723c */ /* 0x040ff00000000830 */
[C---:B------:R-:W-:Y:S08]  /*26a0*/  HMMA.16816.F16 R50, R56.reuse, R74, R50 ;  /* 0x0000004a3832723c */ /* 0x040ff00000000832 */
[----:B------:R-:W-:Y:S01]  /*26b0*/  HMMA.16816.F16 R80, R56, R4, R80 ;  /* 0x000000043850723c */ /* 0x000fe20000000850 */
[----:B------:R-:W2:Y:S07]  /*26c0*/  LDSM.16.M88.4 R56, [R123+UR4] ;  /* 0x000000047b38783b */ /* 0x000eae0008000200 */
[C---:B------:R-:W-:Y:S08]  /*26d0*/  HMMA.16816.F16 R84, R52.reuse, R62, R84 ;  /* 0x0000003e3454723c */ /* 0x040ff00000000854 */
[C---:B------:R-:W-:Y:S01]  /*26e0*/  HMMA.16816.F16 R86, R52.reuse, R60, R86 ;  /* 0x0000003c3456723c */ /* 0x040fe20000000856 */
[----:B------:R-:W3:Y:S07]  /*26f0*/  LDSM.16.M88.4 R60, [R119+UR4] ;  /* 0x00000004773c783b */ /* 0x000eee0008000200 */
[C---:B------:R-:W-:Y:S01]  /*2700*/  HMMA.16816.F16 R106, R52.reuse, R70, R68 ;  /* 0x00000046346a723c */ /* 0x040fe20000000844 */
[----:B------:R-:W4:Y:S07]  /*2710*/  LDSM.16.M88.4 R68, [R116+UR4] ;  /* 0x000000047444783b */ /* 0x000f2e0008000200 */
[C---:B------:R-:W-:Y:S08]  /*2720*/  HMMA.16816.F16 R76, R52.reuse, R78, R76 ;  /* 0x0000004e344c723c */ /* 0x040ff0000000084c */
[C---:B------:R-:W-:Y:S08]  /*2730*/  HMMA.16816.F16 R72, R52.reuse, R74, R72 ;  /* 0x0000004a3448723c */ /* 0x040ff00000000848 */
[----:B------:R-:W-:Y:S08]  /*2740*/  HMMA.16816.F16 R2, R52, R4, R2 ;  /* 0x000000043402723c */ /* 0x000ff00000000802 */
[C---:B-1----:R-:W-:Y:S08]  /*2750*/  HMMA.16816.F16 R38, R64.reuse, R88, R38 ;  /* 0x000000584026723c */ /* 0x042ff00000000826 */
[C---:B------:R-:W-:Y:S08]  /*2760*/  HMMA.16816.F16 R40, R64.reuse, R90, R40 ;  /* 0x0000005a4028723c */ /* 0x040ff00000000828 */
[C---:B------:R-:W-:Y:S08]  /*2770*/  HMMA.16816.F16 R42, R64.reuse, R92, R42 ;  /* 0x0000005c402a723c */ /* 0x040ff0000000082a */
[C---:B------:R-:W-:Y:S08]  /*2780*/  HMMA.16816.F16 R44, R64.reuse, R94, R44 ;  /* 0x0000005e402c723c */ /* 0x040ff0000000082c */
[C---:B------:R-:W-:Y:S08]  /*2790*/  HMMA.16816.F16 R46, R64.reuse, R96, R46 ;  /* 0x00000060402e723c */ /* 0x040ff0000000082e */
[C---:B------:R-:W-:Y:S08]  /*27a0*/  HMMA.16816.F16 R48, R64.reuse, R98, R48 ;  /* 0x000000624030723c */ /* 0x040ff00000000830 */
[----:B------:R-:W-:Y:S08]  /*27b0*/  HMMA.16816.F16 R50, R64, R100, R50 ;  /* 0x000000644032723c */ /* 0x000ff00000000832 */
[C---:B--2---:R-:W-:Y:S08]  /*27c0*/  HMMA.16816.F16 R14, R56.reuse, R96, R14 ;  /* 0x00000060380e723c */ /* 0x044ff0000000080e */
[----:B------:R-:W-:Y:S08]  /*27d0*/  HMMA.16816.F16 R20, R56, R102, R20 ;  /* 0x000000663814723c */ /* 0x000ff00000000814 */
[C---:B---3--:R-:W-:Y:S08]  /*27e0*/  HMMA.16816.F16 R30, R60.reuse, R96, R30 ;  /* 0x000000603c1e723c */ /* 0x048ff0000000081e */
[-C--:B------:R-:W-:Y:S08]  /*27f0*/  HMMA.16816.F16 R36, R60, R102.reuse, R36 ;  /* 0x000000663c24723c */ /* 0x080ff00000000824 */
[----:B------:R-:W-:Y:S08]  /*2800*/  HMMA.16816.F16 R64, R64, R102, R80 ;  /* 0x000000664040723c */ /* 0x000ff00000000850 */
[C---:B------:R-:W-:Y:S08]  /*2810*/  HMMA.16816.F16 R6, R56.reuse, R88, R6 ;  /* 0x000000583806723c */ /* 0x040ff00000000806 */
[C---:B------:R-:W-:Y:S08]  /*2820*/  HMMA.16816.F16 R8, R56.reuse, R90, R8 ;  /* 0x0000005a3808723c */ /* 0x040ff00000000808 */
[C---:B------:R-:W-:Y:S08]  /*2830*/  HMMA.16816.F16 R10, R56.reuse, R92, R10 ;  /* 0x0000005c380a723c */ /* 0x040ff0000000080a */
[C---:B------:R-:W-:Y:S08]  /*2840*/  HMMA.16816.F16 R12, R56.reuse, R94, R12 ;  /* 0x0000005e380c723c */ /* 0x040ff0000000080c */
[C---:B------:R-:W-:Y:S08]  /*2850*/  HMMA.16816.F16 R16, R56.reuse, R98, R16 ;  /* 0x000000623810723c */ /* 0x040ff00000000810 */
[----:B------:R-:W-:Y:S08]  /*2860*/  HMMA.16816.F16 R18, R56, R100, R18 ;  /* 0x000000643812723c */ /* 0x000ff00000000812 */
[C---:B------:R-:W-:Y:S08]  /*2870*/  HMMA.16816.F16 R22, R60.reuse, R88, R22 ;  /* 0x000000583c16723c */ /* 0x040ff00000000816 */
[C---:B------:R-:W-:Y:S08]  /*2880*/  HMMA.16816.F16 R24, R60.reuse, R90, R24 ;  /* 0x0000005a3c18723c */ /* 0x040ff00000000818 */
[C---:B------:R-:W-:Y:S08]  /*2890*/  HMMA.16816.F16 R26, R60.reuse, R92, R26 ;  /* 0x0000005c3c1a723c */ /* 0x040ff0000000081a */
[C---:B------:R-:W-:Y:S08]  /*28a0*/  HMMA.16816.F16 R28, R60.reuse, R94, R28 ;  /* 0x0000005e3c1c723c */ /* 0x040ff0000000081c */
[C---:B------:R-:W-:Y:S08]  /*28b0*/  HMMA.16816.F16 R32, R60.reuse, R98, R32 ;  /* 0x000000623c20723c */ /* 0x040ff00000000820 */
[----:B------:R-:W-:Y:S08]  /*28c0*/  HMMA.16816.F16 R34, R60, R100, R34 ;  /* 0x000000643c22723c */ /* 0x000ff00000000822 */
[C---:B----4-:R-:W-:Y:S08]  /*28d0*/  HMMA.16816.F16 R82, R68.reuse, R88, R82 ;  /* 0x000000584452723c */ /* 0x050ff00000000852 */
[C---:B------:R-:W-:Y:S08]  /*28e0*/  HMMA.16816.F16 R84, R68.reuse, R90, R84 ;  /* 0x0000005a4454723c */ /* 0x040ff00000000854 */
[C---:B------:R-:W-:Y:S08]  /*28f0*/  HMMA.16816.F16 R86, R68.reuse, R92, R86 ;  /* 0x0000005c4456723c */ /* 0x040ff00000000856 */
[C---:B------:R-:W-:Y:S08]  /*2900*/  HMMA.16816.F16 R104, R68.reuse, R94, R104 ;  /* 0x0000005e4468723c */ /* 0x040ff00000000868 */
[C---:B------:R-:W-:Y:S08]  /*2910*/  HMMA.16816.F16 R96, R68.reuse, R96, R106 ;  /* 0x000000604460723c */ /* 0x040ff0000000086a */
[C---:B------:R-:W-:Y:S08]  /*2920*/  HMMA.16816.F16 R76, R68.reuse, R98, R76 ;  /* 0x00000062444c723c */ /* 0x040ff0000000084c */
[C---:B------:R-:W-:Y:S08]  /*2930*/  HMMA.16816.F16 R72, R68.reuse, R100, R72 ;  /* 0x000000644448723c */ /* 0x040ff00000000848 */
[----:B------:R-:W-:Y:S01]  /*2940*/  HMMA.16816.F16 R102, R68, R102, R2 ;  /* 0x000000664466723c */ /* 0x000fe20000000802 */
[----:B------:R-:W-:Y:S06]  /*2950*/  BAR.SYNC.DEFER_BLOCKING 0x0 ;  /* 0x0000000000007b1d */ /* 0x000fec0000010000 */
[----:B------:R-:W-:-:S13]  /*2960*/  @P0 BRA `(.L_x_8) ;  /* 0xffffffd800800947 */ /* 0x000fda000383ffff */
[----:B------:R-:W1:Y:S01]  /*2970*/  S2R R4, SR_CTAID.Y ;  /* 0x0000000000047919 */ /* 0x000e620000002600 */
[----:B------:R-:W2:Y:S01]  /*2980*/  LDC.64 R2, c[0x0][0x390] ;  /* 0x0000e400ff027b82 */ /* 0x000ea20000000a00 */
[----:B------:R-:W-:-:S04]  /*2990*/  SHF.R.U32.HI R0, RZ, 0x5, R111 ;  /* 0x00000005ff007819 */ /* 0x000fc8000001166f */
[----:B------:R-:W-:Y:S01]  /*29a0*/  LOP3.LUT R0, R0, 0x1, RZ, 0xc0, !PT ;  /* 0x0000000100007812 */ /* 0x000fe200078ec0ff */
[----:B-1----:R-:W-:Y:S01]  /*29b0*/  IMAD R109, R4, 0x4000, R109 ;  /* 0x00004000046d7824 */ /* 0x002fe200078e026d */
[----:B------:R-:W-:-:S05]  /*29c0*/  LOP3.LUT R4, R111, 0x3c0, RZ, 0xc0, !PT ;  /* 0x000003c06f047812 */ /* 0x000fca00078ec0ff */
[----:B------:R-:W-:-:S04]  /*29d0*/  IMAD R109, R4, 0x40, R109 ;  /* 0x00000040046d7824 */ /* 0x000fc800078e026d */
[----:B------:R-:W-:-:S04]  /*29e0*/  IMAD R0, R109, 0x2, R0 ;  /* 0x000000026d007824 */ /* 0x000fc800078e0200 */
[----:B------:R-:W-:Y:S02]  /*29f0*/  IMAD.SHL.U32 R5, R0, 0x40, RZ ;  /* 0x0000004000057824 */ /* 0x000fe400078e00ff */
[----:B------:R-:W-:Y:S02]  /*2a00*/  IMAD.SHL.U32 R0, R111, 0x400, RZ ;  /* 0x000004006f007824 */ /* 0x000fe400078e00ff */
[----:B--2---:R-:W-:-:S03]  /*2a10*/  IMAD.WIDE.U32 R2, R5, 0x2, R2 ;  /* 0x0000000205027825 */ /* 0x004fc600078e0002 */
[----:B------:R-:W-:-:S05]  /*2a20*/  LOP3.LUT R111, R0, 0x7003, R111, 0xc8, !PT ;  /* 0x00007003006f7812 */ /* 0x000fca00078ec86f */
[----:B------:R-:W-:-:S05]  /*2a30*/  IMAD.WIDE.U32 R2, R111, 0x4, R2 ;  /* 0x000000046f027825 */ /* 0x000fca00078e0002 */
[----:B------:R-:W-:Y:S04]  /*2a40*/  STG.E desc[UR6][R2.64], R6 ;  /* 0x0000000602007986 */ /* 0x000fe8000c101906 */
        /* <DEDUP_REMOVED lines=62> */
[----:B------:R-:W-:Y:S01]  /*2e30*/  STG.E desc[UR6][R2.64+0xe0070], R103 ;  /* 0x0e00706702007986 */ /* 0x000fe2000c101906 */
[----:B------:R-:W-:Y:S05]  /*2e40*/  EXIT ;  /* 0x000000000000794d */ /* 0x000fea0003800000 */
        .weak           $__internal_0_$__cuda_sm20_div_u16
        .type           $__internal_0_$__cuda_sm20_div_u16,@function
        .size           $__internal_0_$__cuda_sm20_div_u16,(.L_x_10 - $__internal_0_$__cuda_sm20_div_u16)
$__internal_0_$__cuda_sm20_div_u16:
[----:B------:R-:W1:Y:S01]  /*2e50*/  I2F.U16 R2, R7 ;  /* 0x0000000700027306 */ /* 0x000e620000101000 */
[----:B------:R-:W-:Y:S01]  /*2e60*/  IMAD.MOV.U32 R3, RZ, RZ, 0x4b800000 ;  /* 0x4b800000ff037424 */ /* 0x000fe200078e00ff */
[C---:B-1----:R-:W-:Y:S02]  /*2e70*/  FSETP.GEU.AND P1, PT, |R2|.reuse, 1.175494350822287508e-38, PT ;  /* 0x008000000200780b */ /* 0x042fe40003f2e200 */
[----:B------:R-:W-:Y:S02]  /*2e80*/  FSETP.GT.AND P0, PT, |R2|, 8.50705917302346158658e+37, PT ;  /* 0x7e8000000200780b */ /* 0x000fe40003f04200 */
[----:B------:R-:W-:-:S04]  /*2e90*/  FSEL R3, R3, 1, !P1 ;  /* 0x3f80000003037808 */ /* 0x000fc80004800000 */
[----:B------:R-:W-:Y:S02]  /*2ea0*/  FSEL R3, R3, 0.25, !P0 ;  /* 0x3e80000003037808 */ /* 0x000fe40004000000 */
[----:B------:R-:W-:-:S03]  /*2eb0*/  ISETP.NE.U32.AND P0, PT, R7, RZ, PT ;  /* 0x000000ff0700720c */ /* 0x000fc60003f05070 */
[----:B------:R-:W-:Y:S02]  /*2ec0*/  FMUL R4, R2, R3 ;  /* 0x0000000302047220 */ /* 0x000fe40000400000 */
[----:B------:R-:W-:Y:S08]  /*2ed0*/  I2F.U16.RZ R2, R6 ;  /* 0x0000000600027306 */ /* 0x000ff0000010d000 */
[----:B------:R-:W1:Y:S02]  /*2ee0*/  MUFU.RCP R4, R4 ;  /* 0x0000000400047308 */ /* 0x000e640000001000 */
[----:B-1----:R-:W-:-:S04]  /*2ef0*/  FMUL R3, R3, R4 ;  /* 0x0000000403037220 */ /* 0x002fc80000400000 */
[----:B------:R-:W-:-:S04]  /*2f00*/  VIADD R3, R3, 0x2 ;  /* 0x0000000203037836 */ /* 0x000fc80000000000 */
[----:B------:R-:W-:Y:S01]  /*2f10*/  FMUL.RZ R5, R2, R3 ;  /* 0x0000000302057220 */ /* 0x000fe2000040c000 */
[----:B------:R-:W-:Y:S02]  /*2f20*/  IMAD.MOV.U32 R2, RZ, RZ, R8 ;  /* 0x000000ffff027224 */ /* 0x000fe400078e0008 */
[----:B------:R-:W-:-:S03]  /*2f30*/  IMAD.MOV.U32 R3, RZ, RZ, 0x0 ;  /* 0x00000000ff037424 */ /* 0x000fc600078e00ff */
[----:B------:R-:W1:Y:S02]  /*2f40*/  F2I.U32.TRUNC.NTZ R5, R5 ;  /* 0x0000000500057305 */ /* 0x000e64000020f000 */
[----:B-1----:R-:W-:Y:S01]  /*2f50*/  LOP3.LUT R7, R5, 0xffff, RZ, 0xc0, !PT ;  /* 0x0000ffff05077812 */ /* 0x002fe200078ec0ff */
[----:B------:R-:W-:Y:S01]  /*2f60*/  @!P0 IMAD.MOV.U32 R7, RZ, RZ, -0x1 ;  /* 0xffffffffff078424 */ /* 0x000fe200078e00ff */
[----:B------:R-:W-:Y:S06]  /*2f70*/  RET.REL.NODEC R2 `(_Z11gemm_kernelP6__halfS0_S0_) ;  /* 0xffffffd002207950 */ /* 0x000fec0003c3ffff */
.L_x_9:
[----:B------:R-:W-:-:S00]  /*2f80*/  BRA `(.L_x_9) ;  /* 0xfffffffc00fc7947 */ /* 0x000fc0000383ffff */
[----:B------:R-:W-:-:S00]  /*2f90*/  NOP ;  /* 0x0000000000007918 */ /* 0x000fc00000000000 */
        /* <DEDUP_REMOVED lines=14> */
.L_x_10:


//--------------------- .nv.shared._Z11gemm_kernelP6__halfS0_S0_ --------------------------
	.section	.nv.shared._Z11gemm_kernelP6__halfS0_S0_,"aw",@nobits
	.sectionflags	@""
	.align	2
.nv.shared._Z11gemm_kernelP6__halfS0_S0_:
	.zero		50176


//--------------------- .nv.shared.reserved.0     --------------------------
	.section	.nv.shared.reserved.0,"aw",@nobits
	.weak		__nv_reservedSMEM_offset_0_alias
	.size		__nv_reservedSMEM_offset_0_alias, 0, 64
	.other		__nv_reservedSMEM_offset_0_alias,@"STO_CUDA_RESERVED_SHARED STV_DEFAULT"
__nv_reservedSMEM_offset_0_alias:
	.zero		0
	.zero		64


//--------------------- .nv.constant0._Z11gemm_kernelP6__halfS0_S0_ --------------------------
	.section	.nv.constant0._Z11gemm_kernelP6__halfS0_S0_,"a",@progbits
	.sectionflags	@""
	.align	4
.nv.constant0._Z11gemm_kernelP6__halfS0_S0_:
	.zero		920


//--------------------- SYMBOLS --------------------------

	.type		.nv.reservedSmem.offset0,@object
	.size		.nv.reservedSmem.offset0,0x4
	.type		.nv.reservedSmem.cap,@object
	.size		.nv.reservedSmem.cap,0x4
